//
// Generated by NVIDIA NVVM Compiler
//
// Compiler Build ID: CL-36424714
// Cuda compilation tools, release 13.0, V13.0.88
// Based on NVVM 20.0.0
//

.version 9.0
.target sm_100
.address_size 64

	// .globl	_Z32mat_transpose_f32_col2row_kernelPfS_ii
// _ZZ43mat_transpose_f32x4_shared_col2row2d_kernelPfS_iiE4tile has been demoted
// _ZZ43mat_transpose_f32x4_shared_row2col2d_kernelPfS_iiE4tile has been demoted
// _ZZ47mat_transpose_f32x4_shared_bcf_col2row2d_kernelPfS_iiE4tile has been demoted
// _ZZ47mat_transpose_f32x4_shared_bcf_row2col2d_kernelPfS_iiE4tile has been demoted

.visible .entry _Z32mat_transpose_f32_col2row_kernelPfS_ii(
	.param .u64 .ptr .align 1 _Z32mat_transpose_f32_col2row_kernelPfS_ii_param_0,
	.param .u64 .ptr .align 1 _Z32mat_transpose_f32_col2row_kernelPfS_ii_param_1,
	.param .u32 _Z32mat_transpose_f32_col2row_kernelPfS_ii_param_2,
	.param .u32 _Z32mat_transpose_f32_col2row_kernelPfS_ii_param_3
)
{
	.reg .pred 	%p<2>;
	.reg .b32 	%r<12>;
	.reg .b32 	%f<2>;
	.reg .b64 	%rd<9>;

	ld.param.u64 	%rd1, [_Z32mat_transpose_f32_col2row_kernelPfS_ii_param_0];
	ld.param.u64 	%rd2, [_Z32mat_transpose_f32_col2row_kernelPfS_ii_param_1];
	ld.param.u32 	%r2, [_Z32mat_transpose_f32_col2row_kernelPfS_ii_param_2];
	ld.param.u32 	%r3, [_Z32mat_transpose_f32_col2row_kernelPfS_ii_param_3];
	mov.u32 	%r4, %ctaid.x;
	mov.u32 	%r5, %ntid.x;
	mov.u32 	%r6, %tid.x;
	mad.lo.s32 	%r1, %r4, %r5, %r6;
	mul.lo.s32 	%r7, %r3, %r2;
	setp.ge.s32 	%p1, %r1, %r7;
	@%p1 bra 	$L__BB0_2;
	cvta.to.global.u64 	%rd3, %rd1;
	cvta.to.global.u64 	%rd4, %rd2;
	mul.wide.s32 	%rd5, %r1, 4;
	add.s64 	%rd6, %rd3, %rd5;
	ld.global.f32 	%f1, [%rd6];
	div.s32 	%r8, %r1, %r3;
	mul.lo.s32 	%r9, %r8, %r3;
	sub.s32 	%r10, %r1, %r9;
	mad.lo.s32 	%r11, %r10, %r2, %r8;
	mul.wide.s32 	%rd7, %r11, 4;
	add.s64 	%rd8, %rd4, %rd7;
	st.global.f32 	[%rd8], %f1;
$L__BB0_2:
	ret;

}
	// .globl	_Z32mat_transpose_f32_row2col_kernelPfS_ii
.visible .entry _Z32mat_transpose_f32_row2col_kernelPfS_ii(
	.param .u64 .ptr .align 1 _Z32mat_transpose_f32_row2col_kernelPfS_ii_param_0,
	.param .u64 .ptr .align 1 _Z32mat_transpose_f32_row2col_kernelPfS_ii_param_1,
	.param .u32 _Z32mat_transpose_f32_row2col_kernelPfS_ii_param_2,
	.param .u32 _Z32mat_transpose_f32_row2col_kernelPfS_ii_param_3
)
{
	.reg .pred 	%p<2>;
	.reg .b32 	%r<12>;
	.reg .b32 	%f<2>;
	.reg .b64 	%rd<9>;

	ld.param.u64 	%rd1, [_Z32mat_transpose_f32_row2col_kernelPfS_ii_param_0];
	ld.param.u64 	%rd2, [_Z32mat_transpose_f32_row2col_kernelPfS_ii_param_1];
	ld.param.u32 	%r2, [_Z32mat_transpose_f32_row2col_kernelPfS_ii_param_2];
	ld.param.u32 	%r3, [_Z32mat_transpose_f32_row2col_kernelPfS_ii_param_3];
	mov.u32 	%r4, %ctaid.x;
	mov.u32 	%r5, %ntid.x;
	mov.u32 	%r6, %tid.x;
	mad.lo.s32 	%r1, %r4, %r5, %r6;
	mul.lo.s32 	%r7, %r3, %r2;
	setp.ge.s32 	%p1, %r1, %r7;
	@%p1 bra 	$L__BB1_2;
	cvta.to.global.u64 	%rd3, %rd1;
	cvta.to.global.u64 	%rd4, %rd2;
	div.s32 	%r8, %r1, %r2;
	mul.lo.s32 	%r9, %r8, %r2;
	sub.s32 	%r10, %r1, %r9;
	mad.lo.s32 	%r11, %r8, %r3, %r10;
	mul.wide.s32 	%rd5, %r11, 4;
	add.s64 	%rd6, %rd3, %rd5;
	ld.global.f32 	%f1, [%rd6];
	mul.wide.s32 	%rd7, %r1, 4;
	add.s64 	%rd8, %rd4, %rd7;
	st.global.f32 	[%rd8], %f1;
$L__BB1_2:
	ret;

}
	// .globl	_Z34mat_transpose_f32x4_col2row_kernelPfS_ii
.visible .entry _Z34mat_transpose_f32x4_col2row_kernelPfS_ii(
	.param .u64 .ptr .align 1 _Z34mat_transpose_f32x4_col2row_kernelPfS_ii_param_0,
	.param .u64 .ptr .align 1 _Z34mat_transpose_f32x4_col2row_kernelPfS_ii_param_1,
	.param .u32 _Z34mat_transpose_f32x4_col2row_kernelPfS_ii_param_2,
	.param .u32 _Z34mat_transpose_f32x4_col2row_kernelPfS_ii_param_3
)
{
	.reg .pred 	%p<4>;
	.reg .b32 	%r<19>;
	.reg .b32 	%f<5>;
	.reg .b64 	%rd<14>;

	ld.param.u64 	%rd1, [_Z34mat_transpose_f32x4_col2row_kernelPfS_ii_param_0];
	ld.param.u64 	%rd2, [_Z34mat_transpose_f32x4_col2row_kernelPfS_ii_param_1];
	ld.param.u32 	%r4, [_Z34mat_transpose_f32x4_col2row_kernelPfS_ii_param_2];
	ld.param.u32 	%r5, [_Z34mat_transpose_f32x4_col2row_kernelPfS_ii_param_3];
	mov.u32 	%r7, %ctaid.x;
	mov.u32 	%r8, %ntid.x;
	mov.u32 	%r9, %tid.x;
	mad.lo.s32 	%r1, %r7, %r8, %r9;
	shl.b32 	%r10, %r1, 2;
	div.s32 	%r2, %r10, %r5;
	mul.lo.s32 	%r11, %r2, %r5;
	sub.s32 	%r12, %r10, %r11;
	setp.ge.s32 	%p1, %r2, %r4;
	add.s32 	%r13, %r12, 3;
	setp.ge.s32 	%p2, %r13, %r5;
	or.pred  	%p3, %p1, %p2;
	@%p3 bra 	$L__BB2_2;
	cvta.to.global.u64 	%rd3, %rd1;
	cvta.to.global.u64 	%rd4, %rd2;
	mul.wide.s32 	%rd5, %r1, 16;
	add.s64 	%rd6, %rd3, %rd5;
	ld.global.v4.f32 	{%f1, %f2, %f3, %f4}, [%rd6];
	mul.lo.s32 	%r14, %r12, %r4;
	add.s32 	%r15, %r14, %r2;
	mul.wide.s32 	%rd7, %r15, 4;
	add.s64 	%rd8, %rd4, %rd7;
	st.global.f32 	[%rd8], %f1;
	add.s32 	%r16, %r14, %r4;
	add.s32 	%r17, %r12, %r2;
	add.s32 	%r18, %r17, %r16;
	mul.wide.s32 	%rd9, %r18, 4;
	add.s64 	%rd10, %rd4, %rd9;
	st.global.f32 	[%rd10], %f2;
	mul.wide.s32 	%rd11, %r4, 4;
	add.s64 	%rd12, %rd10, %rd11;
	st.global.f32 	[%rd12], %f3;
	add.s64 	%rd13, %rd12, %rd11;
	st.global.f32 	[%rd13], %f4;
$L__BB2_2:
	ret;

}
	// .globl	_Z34mat_transpose_f32x4_row2col_kernelPfS_ii
.visible .entry _Z34mat_transpose_f32x4_row2col_kernelPfS_ii(
	.param .u64 .ptr .align 1 _Z34mat_transpose_f32x4_row2col_kernelPfS_ii_param_0,
	.param .u64 .ptr .align 1 _Z34mat_transpose_f32x4_row2col_kernelPfS_ii_param_1,
	.param .u32 _Z34mat_transpose_f32x4_row2col_kernelPfS_ii_param_2,
	.param .u32 _Z34mat_transpose_f32x4_row2col_kernelPfS_ii_param_3
)
{
	.reg .pred 	%p<4>;
	.reg .b32 	%r<11>;
	.reg .b32 	%f<5>;
	.reg .b64 	%rd<13>;

	ld.param.u64 	%rd1, [_Z34mat_transpose_f32x4_row2col_kernelPfS_ii_param_0];
	ld.param.u64 	%rd2, [_Z34mat_transpose_f32x4_row2col_kernelPfS_ii_param_1];
	ld.param.u32 	%r3, [_Z34mat_transpose_f32x4_row2col_kernelPfS_ii_param_2];
	ld.param.u32 	%r4, [_Z34mat_transpose_f32x4_row2col_kernelPfS_ii_param_3];
	mov.u32 	%r5, %ctaid.x;
	mov.u32 	%r6, %ntid.x;
	mov.u32 	%r7, %tid.x;
	mad.lo.s32 	%r8, %r5, %r6, %r7;
	shl.b32 	%r1, %r8, 2;
	div.s32 	%r2, %r1, %r3;
	setp.lt.s32 	%p1, %r3, 0;
	setp.ge.s32 	%p2, %r2, %r4;
	or.pred  	%p3, %p1, %p2;
	@%p3 bra 	$L__BB3_2;
	cvta.to.global.u64 	%rd3, %rd1;
	cvta.to.global.u64 	%rd4, %rd2;
	rem.s32 	%r9, %r1, %r3;
	mad.lo.s32 	%r10, %r9, %r4, %r2;
	mul.wide.s32 	%rd5, %r10, 4;
	add.s64 	%rd6, %rd3, %rd5;
	ld.global.f32 	%f1, [%rd6];
	mul.wide.s32 	%rd7, %r4, 4;
	add.s64 	%rd8, %rd6, %rd7;
	ld.global.f32 	%f2, [%rd8];
	add.s64 	%rd9, %rd8, %rd7;
	ld.global.f32 	%f3, [%rd9];
	add.s64 	%rd10, %rd9, %rd7;
	ld.global.f32 	%f4, [%rd10];
	mul.wide.s32 	%rd11, %r1, 4;
	add.s64 	%rd12, %rd4, %rd11;
	st.global.v4.f32 	[%rd12], {%f1, %f2, %f3, %f4};
$L__BB3_2:
	ret;

}
	// .globl	_Z35mat_transpose_f32_diagonal2d_kernelPfS_ii
.visible .entry _Z35mat_transpose_f32_diagonal2d_kernelPfS_ii(
	.param .u64 .ptr .align 1 _Z35mat_transpose_f32_diagonal2d_kernelPfS_ii_param_0,
	.param .u64 .ptr .align 1 _Z35mat_transpose_f32_diagonal2d_kernelPfS_ii_param_1,
	.param .u32 _Z35mat_transpose_f32_diagonal2d_kernelPfS_ii_param_2,
	.param .u32 _Z35mat_transpose_f32_diagonal2d_kernelPfS_ii_param_3
)
{
	.reg .pred 	%p<4>;
	.reg .b32 	%r<16>;
	.reg .b32 	%f<2>;
	.reg .b64 	%rd<9>;

	ld.param.u64 	%rd1, [_Z35mat_transpose_f32_diagonal2d_kernelPfS_ii_param_0];
	ld.param.u64 	%rd2, [_Z35mat_transpose_f32_diagonal2d_kernelPfS_ii_param_1];
	ld.param.u32 	%r3, [_Z35mat_transpose_f32_diagonal2d_kernelPfS_ii_param_2];
	ld.param.u32 	%r4, [_Z35mat_transpose_f32_diagonal2d_kernelPfS_ii_param_3];
	mov.u32 	%r5, %ctaid.x;
	mov.u32 	%r6, %ctaid.y;
	add.s32 	%r7, %r5, %r6;
	mov.u32 	%r8, %nctaid.x;
	rem.u32 	%r9, %r7, %r8;
	mov.u32 	%r10, %tid.x;
	mov.u32 	%r11, %ntid.x;
	mad.lo.s32 	%r1, %r9, %r11, %r10;
	mov.u32 	%r12, %tid.y;
	mov.u32 	%r13, %ntid.y;
	mad.lo.s32 	%r2, %r5, %r13, %r12;
	setp.ge.s32 	%p1, %r1, %r3;
	setp.ge.s32 	%p2, %r2, %r4;
	or.pred  	%p3, %p2, %p1;
	@%p3 bra 	$L__BB4_2;
	cvta.to.global.u64 	%rd3, %rd1;
	cvta.to.global.u64 	%rd4, %rd2;
	mad.lo.s32 	%r14, %r3, %r2, %r1;
	mul.wide.s32 	%rd5, %r14, 4;
	add.s64 	%rd6, %rd3, %rd5;
	ld.global.f32 	%f1, [%rd6];
	mad.lo.s32 	%r15, %r1, %r4, %r2;
	mul.wide.s32 	%rd7, %r15, 4;
	add.s64 	%rd8, %rd4, %rd7;
	st.global.f32 	[%rd8], %f1;
$L__BB4_2:
	ret;

}
	// .globl	_Z34mat_transpose_f32_col2row2d_kernelPfS_ii
.visible .entry _Z34mat_transpose_f32_col2row2d_kernelPfS_ii(
	.param .u64 .ptr .align 1 _Z34mat_transpose_f32_col2row2d_kernelPfS_ii_param_0,
	.param .u64 .ptr .align 1 _Z34mat_transpose_f32_col2row2d_kernelPfS_ii_param_1,
	.param .u32 _Z34mat_transpose_f32_col2row2d_kernelPfS_ii_param_2,
	.param .u32 _Z34mat_transpose_f32_col2row2d_kernelPfS_ii_param_3
)
{
	.reg .pred 	%p<4>;
	.reg .b32 	%r<15>;
	.reg .b32 	%f<2>;
	.reg .b64 	%rd<9>;

	ld.param.u64 	%rd1, [_Z34mat_transpose_f32_col2row2d_kernelPfS_ii_param_0];
	ld.param.u64 	%rd2, [_Z34mat_transpose_f32_col2row2d_kernelPfS_ii_param_1];
	ld.param.u32 	%r5, [_Z34mat_transpose_f32_col2row2d_kernelPfS_ii_param_2];
	ld.param.u32 	%r4, [_Z34mat_transpose_f32_col2row2d_kernelPfS_ii_param_3];
	mov.u32 	%r6, %ctaid.x;
	mov.u32 	%r7, %ntid.x;
	mov.u32 	%r8, %tid.x;
	mad.lo.s32 	%r1, %r6, %r7, %r8;
	mov.u32 	%r9, %ctaid.y;
	mov.u32 	%r10, %ntid.y;
	mov.u32 	%r11, %tid.y;
	mad.lo.s32 	%r12, %r9, %r10, %r11;
	setp.ge.s32 	%p1, %r1, %r4;
	setp.ge.s32 	%p2, %r12, %r5;
	or.pred  	%p3, %p1, %p2;
	@%p3 bra 	$L__BB5_2;
	cvta.to.global.u64 	%rd3, %rd1;
	cvta.to.global.u64 	%rd4, %rd2;
	mad.lo.s32 	%r13, %r4, %r12, %r1;
	mul.wide.s32 	%rd5, %r13, 4;
	add.s64 	%rd6, %rd3, %rd5;
	ld.global.f32 	%f1, [%rd6];
	mad.lo.s32 	%r14, %r5, %r1, %r12;
	mul.wide.s32 	%rd7, %r14, 4;
	add.s64 	%rd8, %rd4, %rd7;
	st.global.f32 	[%rd8], %f1;
$L__BB5_2:
	ret;

}
	// .globl	_Z34mat_transpose_f32_row2col2d_kernelPfS_ii
.visible .entry _Z34mat_transpose_f32_row2col2d_kernelPfS_ii(
	.param .u64 .ptr .align 1 _Z34mat_transpose_f32_row2col2d_kernelPfS_ii_param_0,
	.param .u64 .ptr .align 1 _Z34mat_transpose_f32_row2col2d_kernelPfS_ii_param_1,
	.param .u32 _Z34mat_transpose_f32_row2col2d_kernelPfS_ii_param_2,
	.param .u32 _Z34mat_transpose_f32_row2col2d_kernelPfS_ii_param_3
)
{
	.reg .pred 	%p<4>;
	.reg .b32 	%r<13>;
	.reg .b32 	%f<2>;
	.reg .b64 	%rd<9>;

	ld.param.u64 	%rd1, [_Z34mat_transpose_f32_row2col2d_kernelPfS_ii_param_0];
	ld.param.u64 	%rd2, [_Z34mat_transpose_f32_row2col2d_kernelPfS_ii_param_1];
	ld.param.u32 	%r3, [_Z34mat_transpose_f32_row2col2d_kernelPfS_ii_param_2];
	ld.param.u32 	%r4, [_Z34mat_transpose_f32_row2col2d_kernelPfS_ii_param_3];
	mov.u32 	%r5, %ctaid.x;
	mov.u32 	%r6, %ntid.x;
	mov.u32 	%r7, %tid.x;
	mad.lo.s32 	%r1, %r5, %r6, %r7;
	mov.u32 	%r8, %ctaid.y;
	mov.u32 	%r9, %ntid.y;
	mov.u32 	%r10, %tid.y;
	mad.lo.s32 	%r2, %r8, %r9, %r10;
	setp.ge.s32 	%p1, %r2, %r3;
	setp.ge.s32 	%p2, %r1, %r4;
	or.pred  	%p3, %p1, %p2;
	@%p3 bra 	$L__BB6_2;
	cvta.to.global.u64 	%rd3, %rd1;
	cvta.to.global.u64 	%rd4, %rd2;
	mad.lo.s32 	%r11, %r4, %r2, %r1;
	mul.wide.s32 	%rd5, %r11, 4;
	add.s64 	%rd6, %rd3, %rd5;
	ld.global.f32 	%f1, [%rd6];
	mad.lo.s32 	%r12, %r3, %r1, %r2;
	mul.wide.s32 	%rd7, %r12, 4;
	add.s64 	%rd8, %rd4, %rd7;
	st.global.f32 	[%rd8], %f1;
$L__BB6_2:
	ret;

}
	// .globl	_Z36mat_transpose_f32x4_col2row2d_kernelPfS_ii
.visible .entry _Z36mat_transpose_f32x4_col2row2d_kernelPfS_ii(
	.param .u64 .ptr .align 1 _Z36mat_transpose_f32x4_col2row2d_kernelPfS_ii_param_0,
	.param .u64 .ptr .align 1 _Z36mat_transpose_f32x4_col2row2d_kernelPfS_ii_param_1,
	.param .u32 _Z36mat_transpose_f32x4_col2row2d_kernelPfS_ii_param_2,
	.param .u32 _Z36mat_transpose_f32x4_col2row2d_kernelPfS_ii_param_3
)
{
	.reg .pred 	%p<4>;
	.reg .b32 	%r<22>;
	.reg .b32 	%f<5>;
	.reg .b64 	%rd<13>;

	ld.param.u64 	%rd1, [_Z36mat_transpose_f32x4_col2row2d_kernelPfS_ii_param_0];
	ld.param.u64 	%rd2, [_Z36mat_transpose_f32x4_col2row2d_kernelPfS_ii_param_1];
	ld.param.u32 	%r4, [_Z36mat_transpose_f32x4_col2row2d_kernelPfS_ii_param_2];
	ld.param.u32 	%r6, [_Z36mat_transpose_f32x4_col2row2d_kernelPfS_ii_param_3];
	mov.u32 	%r7, %ctaid.x;
	mov.u32 	%r8, %ntid.x;
	mov.u32 	%r9, %tid.x;
	mad.lo.s32 	%r10, %r7, %r8, %r9;
	mov.u32 	%r11, %ctaid.y;
	mov.u32 	%r12, %ntid.y;
	mov.u32 	%r13, %tid.y;
	mad.lo.s32 	%r2, %r11, %r12, %r13;
	setp.ge.s32 	%p1, %r2, %r4;
	shl.b32 	%r3, %r10, 2;
	or.b32  	%r14, %r3, 3;
	setp.ge.s32 	%p2, %r14, %r6;
	or.pred  	%p3, %p1, %p2;
	@%p3 bra 	$L__BB7_2;
	cvta.to.global.u64 	%rd3, %rd1;
	cvta.to.global.u64 	%rd4, %rd2;
	mul.lo.s32 	%r15, %r6, %r2;
	shr.s32 	%r16, %r15, 31;
	shr.u32 	%r17, %r16, 30;
	add.s32 	%r18, %r15, %r17;
	shr.s32 	%r19, %r18, 2;
	add.s32 	%r20, %r19, %r10;
	mul.wide.s32 	%rd5, %r20, 16;
	add.s64 	%rd6, %rd3, %rd5;
	ld.global.v4.f32 	{%f1, %f2, %f3, %f4}, [%rd6];
	mad.lo.s32 	%r21, %r4, %r3, %r2;
	mul.wide.s32 	%rd7, %r21, 4;
	add.s64 	%rd8, %rd4, %rd7;
	st.global.f32 	[%rd8], %f1;
	mul.wide.s32 	%rd9, %r4, 4;
	add.s64 	%rd10, %rd8, %rd9;
	st.global.f32 	[%rd10], %f2;
	add.s64 	%rd11, %rd10, %rd9;
	st.global.f32 	[%rd11], %f3;
	add.s64 	%rd12, %rd11, %rd9;
	st.global.f32 	[%rd12], %f4;
$L__BB7_2:
	ret;

}
	// .globl	_Z36mat_transpose_f32x4_row2col2d_kernelPfS_ii
.visible .entry _Z36mat_transpose_f32x4_row2col2d_kernelPfS_ii(
	.param .u64 .ptr .align 1 _Z36mat_transpose_f32x4_row2col2d_kernelPfS_ii_param_0,
	.param .u64 .ptr .align 1 _Z36mat_transpose_f32x4_row2col2d_kernelPfS_ii_param_1,
	.param .u32 _Z36mat_transpose_f32x4_row2col2d_kernelPfS_ii_param_2,
	.param .u32 _Z36mat_transpose_f32x4_row2col2d_kernelPfS_ii_param_3
)
{
	.reg .pred 	%p<4>;
	.reg .b32 	%r<20>;
	.reg .b32 	%f<5>;
	.reg .b64 	%rd<13>;

	ld.param.u64 	%rd1, [_Z36mat_transpose_f32x4_row2col2d_kernelPfS_ii_param_0];
	ld.param.u64 	%rd2, [_Z36mat_transpose_f32x4_row2col2d_kernelPfS_ii_param_1];
	ld.param.u32 	%r4, [_Z36mat_transpose_f32x4_row2col2d_kernelPfS_ii_param_2];
	ld.param.u32 	%r5, [_Z36mat_transpose_f32x4_row2col2d_kernelPfS_ii_param_3];
	mov.u32 	%r6, %ctaid.x;
	mov.u32 	%r7, %ntid.x;
	mov.u32 	%r8, %tid.x;
	mad.lo.s32 	%r1, %r6, %r7, %r8;
	mov.u32 	%r9, %ctaid.y;
	mov.u32 	%r10, %ntid.y;
	mov.u32 	%r11, %tid.y;
	mad.lo.s32 	%r2, %r9, %r10, %r11;
	shl.b32 	%r3, %r2, 2;
	or.b32  	%r12, %r3, 3;
	setp.ge.s32 	%p1, %r12, %r4;
	setp.ge.s32 	%p2, %r1, %r5;
	or.pred  	%p3, %p1, %p2;
	@%p3 bra 	$L__BB8_2;
	cvta.to.global.u64 	%rd3, %rd1;
	cvta.to.global.u64 	%rd4, %rd2;
	mad.lo.s32 	%r13, %r5, %r3, %r1;
	mul.wide.s32 	%rd5, %r13, 4;
	add.s64 	%rd6, %rd3, %rd5;
	ld.global.f32 	%f1, [%rd6];
	mul.wide.s32 	%rd7, %r5, 4;
	add.s64 	%rd8, %rd6, %rd7;
	ld.global.f32 	%f2, [%rd8];
	add.s64 	%rd9, %rd8, %rd7;
	ld.global.f32 	%f3, [%rd9];
	add.s64 	%rd10, %rd9, %rd7;
	ld.global.f32 	%f4, [%rd10];
	mul.lo.s32 	%r14, %r4, %r1;
	shr.s32 	%r15, %r14, 31;
	shr.u32 	%r16, %r15, 30;
	add.s32 	%r17, %r14, %r16;
	shr.s32 	%r18, %r17, 2;
	add.s32 	%r19, %r18, %r2;
	mul.wide.s32 	%rd11, %r19, 16;
	add.s64 	%rd12, %rd4, %rd11;
	st.global.v4.f32 	[%rd12], {%f1, %f2, %f3, %f4};
$L__BB8_2:
	ret;

}
	// .globl	_Z43mat_transpose_f32x4_shared_col2row2d_kernelPfS_ii
.visible .entry _Z43mat_transpose_f32x4_shared_col2row2d_kernelPfS_ii(
	.param .u64 .ptr .align 1 _Z43mat_transpose_f32x4_shared_col2row2d_kernelPfS_ii_param_0,
	.param .u64 .ptr .align 1 _Z43mat_transpose_f32x4_shared_col2row2d_kernelPfS_ii_param_1,
	.param .u32 _Z43mat_transpose_f32x4_shared_col2row2d_kernelPfS_ii_param_2,
	.param .u32 _Z43mat_transpose_f32x4_shared_col2row2d_kernelPfS_ii_param_3
)
{
	.reg .pred 	%p<4>;
	.reg .b32 	%r<43>;
	.reg .b32 	%f<9>;
	.reg .b64 	%rd<9>;
	// demoted variable
	.shared .align 4 .b8 _ZZ43mat_transpose_f32x4_shared_col2row2d_kernelPfS_iiE4tile[4096];
	ld.param.u64 	%rd1, [_Z43mat_transpose_f32x4_shared_col2row2d_kernelPfS_ii_param_0];
	ld.param.u64 	%rd2, [_Z43mat_transpose_f32x4_shared_col2row2d_kernelPfS_ii_param_1];
	ld.param.u32 	%r9, [_Z43mat_transpose_f32x4_shared_col2row2d_kernelPfS_ii_param_2];
	ld.param.u32 	%r8, [_Z43mat_transpose_f32x4_shared_col2row2d_kernelPfS_ii_param_3];
	mov.u32 	%r10, %ctaid.x;
	mov.u32 	%r11, %ntid.x;
	mov.u32 	%r1, %tid.x;
	mad.lo.s32 	%r2, %r10, %r11, %r1;
	mov.u32 	%r3, %ctaid.y;
	mov.u32 	%r4, %tid.y;
	mad.lo.s32 	%r12, %r3, %r11, %r4;
	shl.b32 	%r6, %r2, 2;
	or.b32  	%r13, %r6, 3;
	setp.ge.s32 	%p1, %r13, %r8;
	setp.ge.s32 	%p2, %r12, %r9;
	or.pred  	%p3, %p1, %p2;
	@%p3 bra 	$L__BB9_2;
	cvta.to.global.u64 	%rd3, %rd1;
	cvta.to.global.u64 	%rd4, %rd2;
	mul.lo.s32 	%r14, %r8, %r12;
	shr.s32 	%r15, %r14, 31;
	shr.u32 	%r16, %r15, 30;
	add.s32 	%r17, %r14, %r16;
	shr.s32 	%r18, %r17, 2;
	add.s32 	%r19, %r18, %r2;
	mul.wide.s32 	%rd5, %r19, 16;
	add.s64 	%rd6, %rd3, %rd5;
	ld.global.v4.f32 	{%f1, %f2, %f3, %f4}, [%rd6];
	shl.b32 	%r20, %r4, 8;
	mov.u32 	%r21, _ZZ43mat_transpose_f32x4_shared_col2row2d_kernelPfS_iiE4tile;
	add.s32 	%r22, %r21, %r20;
	shl.b32 	%r23, %r1, 4;
	add.s32 	%r24, %r22, %r23;
	st.shared.v4.f32 	[%r24], {%f1, %f2, %f3, %f4};
	bar.sync 	0;
	shl.b32 	%r25, %r4, 2;
	and.b32  	%r26, %r25, 12;
	shl.b32 	%r27, %r4, 10;
	and.b32  	%r28, %r27, 3072;
	add.s32 	%r29, %r21, %r28;
	shl.b32 	%r30, %r1, 2;
	shr.u32 	%r31, %r4, 2;
	add.s32 	%r32, %r30, %r31;
	shl.b32 	%r33, %r32, 2;
	add.s32 	%r34, %r29, %r33;
	ld.shared.f32 	%f5, [%r34];
	ld.shared.f32 	%f6, [%r34+256];
	ld.shared.f32 	%f7, [%r34+512];
	ld.shared.f32 	%f8, [%r34+768];
	mov.u32 	%r35, %ntid.y;
	add.s32 	%r36, %r6, %r31;
	mad.lo.s32 	%r37, %r3, %r35, %r26;
	mad.lo.s32 	%r38, %r36, %r9, %r37;
	shr.s32 	%r39, %r38, 31;
	shr.u32 	%r40, %r39, 30;
	add.s32 	%r41, %r38, %r40;
	shr.s32 	%r42, %r41, 2;
	mul.wide.s32 	%rd7, %r42, 16;
	add.s64 	%rd8, %rd4, %rd7;
	st.global.v4.f32 	[%rd8], {%f5, %f6, %f7, %f8};
$L__BB9_2:
	ret;

}
	// .globl	_Z43mat_transpose_f32x4_shared_row2col2d_kernelPfS_ii
.visible .entry _Z43mat_transpose_f32x4_shared_row2col2d_kernelPfS_ii(
	.param .u64 .ptr .align 1 _Z43mat_transpose_f32x4_shared_row2col2d_kernelPfS_ii_param_0,
	.param .u64 .ptr .align 1 _Z43mat_transpose_f32x4_shared_row2col2d_kernelPfS_ii_param_1,
	.param .u32 _Z43mat_transpose_f32x4_shared_row2col2d_kernelPfS_ii_param_2,
	.param .u32 _Z43mat_transpose_f32x4_shared_row2col2d_kernelPfS_ii_param_3
)
{
	.reg .pred 	%p<4>;
	.reg .b32 	%r<34>;
	.reg .b32 	%f<9>;
	.reg .b64 	%rd<17>;
	// demoted variable
	.shared .align 4 .b8 _ZZ43mat_transpose_f32x4_shared_row2col2d_kernelPfS_iiE4tile[4096];
	ld.param.u64 	%rd1, [_Z43mat_transpose_f32x4_shared_row2col2d_kernelPfS_ii_param_0];
	ld.param.u64 	%rd2, [_Z43mat_transpose_f32x4_shared_row2col2d_kernelPfS_ii_param_1];
	ld.param.u32 	%r7, [_Z43mat_transpose_f32x4_shared_row2col2d_kernelPfS_ii_param_2];
	ld.param.u32 	%r8, [_Z43mat_transpose_f32x4_shared_row2col2d_kernelPfS_ii_param_3];
	mov.u32 	%r9, %ctaid.x;
	mov.u32 	%r10, %ntid.x;
	mul.lo.s32 	%r1, %r9, %r10;
	mov.u32 	%r2, %tid.x;
	add.s32 	%r3, %r1, %r2;
	mov.u32 	%r11, %ctaid.y;
	mov.u32 	%r12, %ntid.y;
	mul.lo.s32 	%r4, %r11, %r12;
	mov.u32 	%r5, %tid.y;
	add.s32 	%r13, %r4, %r5;
	shl.b32 	%r6, %r13, 2;
	setp.ge.s32 	%p1, %r6, %r7;
	setp.ge.s32 	%p2, %r3, %r8;
	or.pred  	%p3, %p1, %p2;
	@%p3 bra 	$L__BB10_2;
	cvta.to.global.u64 	%rd3, %rd1;
	cvta.to.global.u64 	%rd4, %rd2;
	mad.lo.s32 	%r14, %r8, %r6, %r3;
	mul.wide.s32 	%rd5, %r14, 4;
	add.s64 	%rd6, %rd3, %rd5;
	ld.global.f32 	%f1, [%rd6];
	mul.wide.s32 	%rd7, %r8, 4;
	add.s64 	%rd8, %rd6, %rd7;
	ld.global.f32 	%f2, [%rd8];
	add.s64 	%rd9, %rd8, %rd7;
	ld.global.f32 	%f3, [%rd9];
	add.s64 	%rd10, %rd9, %rd7;
	ld.global.f32 	%f4, [%rd10];
	shl.b32 	%r15, %r5, 8;
	mov.u32 	%r16, _ZZ43mat_transpose_f32x4_shared_row2col2d_kernelPfS_iiE4tile;
	add.s32 	%r17, %r16, %r15;
	shl.b32 	%r18, %r2, 2;
	add.s32 	%r19, %r17, %r18;
	st.shared.f32 	[%r19], %f1;
	shl.b32 	%r20, %r5, 2;
	st.shared.f32 	[%r19+64], %f2;
	st.shared.f32 	[%r19+128], %f3;
	st.shared.f32 	[%r19+192], %f4;
	bar.sync 	0;
	shr.u32 	%r21, %r5, 2;
	add.s32 	%r22, %r18, %r21;
	shl.b32 	%r23, %r22, 6;
	add.s32 	%r24, %r16, %r23;
	and.b32  	%r25, %r20, 12;
	shl.b32 	%r26, %r5, 4;
	and.b32  	%r27, %r26, 48;
	add.s32 	%r28, %r24, %r27;
	ld.shared.f32 	%f5, [%r28];
	ld.shared.f32 	%f6, [%r28+4];
	ld.shared.f32 	%f7, [%r28+8];
	ld.shared.f32 	%f8, [%r28+12];
	add.s32 	%r29, %r25, %r1;
	add.s32 	%r30, %r2, %r4;
	shl.b32 	%r31, %r30, 2;
	add.s32 	%r32, %r31, %r21;
	mad.lo.s32 	%r33, %r7, %r29, %r32;
	mul.wide.s32 	%rd11, %r33, 4;
	add.s64 	%rd12, %rd4, %rd11;
	st.global.f32 	[%rd12], %f5;
	mul.wide.s32 	%rd13, %r7, 4;
	add.s64 	%rd14, %rd12, %rd13;
	st.global.f32 	[%rd14], %f6;
	add.s64 	%rd15, %rd14, %rd13;
	st.global.f32 	[%rd15], %f7;
	add.s64 	%rd16, %rd15, %rd13;
	st.global.f32 	[%rd16], %f8;
$L__BB10_2:
	ret;

}
	// .globl	_Z47mat_transpose_f32x4_shared_bcf_col2row2d_kernelPfS_ii
.visible .entry _Z47mat_transpose_f32x4_shared_bcf_col2row2d_kernelPfS_ii(
	.param .u64 .ptr .align 1 _Z47mat_transpose_f32x4_shared_bcf_col2row2d_kernelPfS_ii_param_0,
	.param .u64 .ptr .align 1 _Z47mat_transpose_f32x4_shared_bcf_col2row2d_kernelPfS_ii_param_1,
	.param .u32 _Z47mat_transpose_f32x4_shared_bcf_col2row2d_kernelPfS_ii_param_2,
	.param .u32 _Z47mat_transpose_f32x4_shared_bcf_col2row2d_kernelPfS_ii_param_3
)
{
	.reg .pred 	%p<4>;
	.reg .b32 	%r<40>;
	.reg .b32 	%f<9>;
	.reg .b64 	%rd<9>;
	// demoted variable
	.shared .align 4 .b8 _ZZ47mat_transpose_f32x4_shared_bcf_col2row2d_kernelPfS_iiE4tile[4160];
	ld.param.u64 	%rd1, [_Z47mat_transpose_f32x4_shared_bcf_col2row2d_kernelPfS_ii_param_0];
	ld.param.u64 	%rd2, [_Z47mat_transpose_f32x4_shared_bcf_col2row2d_kernelPfS_ii_param_1];
	ld.param.u32 	%r9, [_Z47mat_transpose_f32x4_shared_bcf_col2row2d_kernelPfS_ii_param_2];
	ld.param.u32 	%r8, [_Z47mat_transpose_f32x4_shared_bcf_col2row2d_kernelPfS_ii_param_3];
	mov.u32 	%r10, %ctaid.x;
	mov.u32 	%r11, %ntid.x;
	mov.u32 	%r1, %tid.x;
	mad.lo.s32 	%r2, %r10, %r11, %r1;
	mov.u32 	%r12, %ctaid.y;
	mov.u32 	%r13, %ntid.y;
	mul.lo.s32 	%r3, %r12, %r13;
	mov.u32 	%r4, %tid.y;
	add.s32 	%r14, %r3, %r4;
	shl.b32 	%r6, %r2, 2;
	setp.ge.s32 	%p1, %r6, %r8;
	setp.ge.s32 	%p2, %r14, %r9;
	or.pred  	%p3, %p1, %p2;
	@%p3 bra 	$L__BB11_2;
	cvta.to.global.u64 	%rd3, %rd1;
	cvta.to.global.u64 	%rd4, %rd2;
	mul.lo.s32 	%r15, %r8, %r14;
	shr.s32 	%r16, %r15, 31;
	shr.u32 	%r17, %r16, 30;
	add.s32 	%r18, %r15, %r17;
	shr.s32 	%r19, %r18, 2;
	add.s32 	%r20, %r19, %r2;
	mul.wide.s32 	%rd5, %r20, 16;
	add.s64 	%rd6, %rd3, %rd5;
	ld.global.v4.f32 	{%f1, %f2, %f3, %f4}, [%rd6];
	mov.u32 	%r21, _ZZ47mat_transpose_f32x4_shared_bcf_col2row2d_kernelPfS_iiE4tile;
	mad.lo.s32 	%r22, %r4, 260, %r21;
	shl.b32 	%r23, %r1, 4;
	add.s32 	%r24, %r22, %r23;
	st.shared.f32 	[%r24], %f1;
	shl.b32 	%r25, %r1, 2;
	st.shared.f32 	[%r24+4], %f2;
	st.shared.f32 	[%r24+8], %f3;
	st.shared.f32 	[%r24+12], %f4;
	bar.sync 	0;
	shl.b32 	%r26, %r4, 2;
	and.b32  	%r27, %r26, 12;
	mad.lo.s32 	%r28, %r27, 260, %r21;
	shr.u32 	%r29, %r4, 2;
	add.s32 	%r30, %r25, %r29;
	shl.b32 	%r31, %r30, 2;
	add.s32 	%r32, %r28, %r31;
	ld.shared.f32 	%f5, [%r32];
	ld.shared.f32 	%f6, [%r32+260];
	ld.shared.f32 	%f7, [%r32+520];
	ld.shared.f32 	%f8, [%r32+780];
	add.s32 	%r33, %r6, %r29;
	add.s32 	%r34, %r27, %r3;
	mad.lo.s32 	%r35, %r33, %r9, %r34;
	shr.s32 	%r36, %r35, 31;
	shr.u32 	%r37, %r36, 30;
	add.s32 	%r38, %r35, %r37;
	shr.s32 	%r39, %r38, 2;
	mul.wide.s32 	%rd7, %r39, 16;
	add.s64 	%rd8, %rd4, %rd7;
	st.global.v4.f32 	[%rd8], {%f5, %f6, %f7, %f8};
$L__BB11_2:
	ret;

}
	// .globl	_Z47mat_transpose_f32x4_shared_bcf_row2col2d_kernelPfS_ii
.visible .entry _Z47mat_transpose_f32x4_shared_bcf_row2col2d_kernelPfS_ii(
	.param .u64 .ptr .align 1 _Z47mat_transpose_f32x4_shared_bcf_row2col2d_kernelPfS_ii_param_0,
	.param .u64 .ptr .align 1 _Z47mat_transpose_f32x4_shared_bcf_row2col2d_kernelPfS_ii_param_1,
	.param .u32 _Z47mat_transpose_f32x4_shared_bcf_row2col2d_kernelPfS_ii_param_2,
	.param .u32 _Z47mat_transpose_f32x4_shared_bcf_row2col2d_kernelPfS_ii_param_3
)
{
	.reg .pred 	%p<4>;
	.reg .b32 	%r<32>;
	.reg .b32 	%f<9>;
	.reg .b64 	%rd<17>;
	// demoted variable
	.shared .align 4 .b8 _ZZ47mat_transpose_f32x4_shared_bcf_row2col2d_kernelPfS_iiE4tile[4352];
	ld.param.u64 	%rd1, [_Z47mat_transpose_f32x4_shared_bcf_row2col2d_kernelPfS_ii_param_0];
	ld.param.u64 	%rd2, [_Z47mat_transpose_f32x4_shared_bcf_row2col2d_kernelPfS_ii_param_1];
	ld.param.u32 	%r7, [_Z47mat_transpose_f32x4_shared_bcf_row2col2d_kernelPfS_ii_param_2];
	ld.param.u32 	%r8, [_Z47mat_transpose_f32x4_shared_bcf_row2col2d_kernelPfS_ii_param_3];
	mov.u32 	%r9, %ctaid.x;
	mov.u32 	%r10, %ntid.x;
	mul.lo.s32 	%r1, %r9, %r10;
	mov.u32 	%r2, %tid.x;
	add.s32 	%r3, %r1, %r2;
	mov.u32 	%r11, %ctaid.y;
	mov.u32 	%r12, %ntid.y;
	mul.lo.s32 	%r4, %r11, %r12;
	mov.u32 	%r5, %tid.y;
	add.s32 	%r13, %r4, %r5;
	shl.b32 	%r6, %r13, 2;
	setp.ge.s32 	%p1, %r6, %r7;
	setp.ge.s32 	%p2, %r3, %r8;
	or.pred  	%p3, %p1, %p2;
	@%p3 bra 	$L__BB12_2;
	cvta.to.global.u64 	%rd3, %rd1;
	cvta.to.global.u64 	%rd4, %rd2;
	mad.lo.s32 	%r14, %r8, %r6, %r3;
	mul.wide.s32 	%rd5, %r14, 4;
	add.s64 	%rd6, %rd3, %rd5;
	ld.global.f32 	%f1, [%rd6];
	mul.wide.s32 	%rd7, %r8, 4;
	add.s64 	%rd8, %rd6, %rd7;
	ld.global.f32 	%f2, [%rd8];
	add.s64 	%rd9, %rd8, %rd7;
	ld.global.f32 	%f3, [%rd9];
	add.s64 	%rd10, %rd9, %rd7;
	ld.global.f32 	%f4, [%rd10];
	mov.u32 	%r15, _ZZ47mat_transpose_f32x4_shared_bcf_row2col2d_kernelPfS_iiE4tile;
	mad.lo.s32 	%r16, %r5, 272, %r15;
	shl.b32 	%r17, %r2, 2;
	add.s32 	%r18, %r16, %r17;
	st.shared.f32 	[%r18], %f1;
	shl.b32 	%r19, %r5, 2;
	st.shared.f32 	[%r18+68], %f2;
	st.shared.f32 	[%r18+136], %f3;
	st.shared.f32 	[%r18+204], %f4;
	bar.sync 	0;
	shr.u32 	%r20, %r5, 2;
	add.s32 	%r21, %r17, %r20;
	mad.lo.s32 	%r22, %r21, 68, %r15;
	and.b32  	%r23, %r19, 12;
	shl.b32 	%r24, %r5, 4;
	and.b32  	%r25, %r24, 48;
	add.s32 	%r26, %r22, %r25;
	ld.shared.f32 	%f5, [%r26];
	ld.shared.f32 	%f6, [%r26+4];
	ld.shared.f32 	%f7, [%r26+8];
	ld.shared.f32 	%f8, [%r26+12];
	add.s32 	%r27, %r23, %r1;
	add.s32 	%r28, %r2, %r4;
	shl.b32 	%r29, %r28, 2;
	add.s32 	%r30, %r29, %r20;
	mad.lo.s32 	%r31, %r7, %r27, %r30;
	mul.wide.s32 	%rd11, %r31, 4;
	add.s64 	%rd12, %rd4, %rd11;
	st.global.f32 	[%rd12], %f5;
	mul.wide.s32 	%rd13, %r7, 4;
	add.s64 	%rd14, %rd12, %rd13;
	st.global.f32 	[%rd14], %f6;
	add.s64 	%rd15, %rd14, %rd13;
	st.global.f32 	[%rd15], %f7;
	add.s64 	%rd16, %rd15, %rd13;
	st.global.f32 	[%rd16], %f8;
$L__BB12_2:
	ret;

}


// ===== COMPILED SASS (sm_100) =====

	.target	sm_100

	.elftype	@"ET_EXEC"


//--------------------- .note.nv.tkinfo           --------------------------
	.section	.note.nv.tkinfo,"",@"SHT_NOTE"
	.sectionflags	@"SHF_NOTE_NV_TKINFO"
	.tkinfo
        /*0018*/ 	.word	0x00000002
        /*0030*/ 	.string	""
        /*0030*/ 	.string	"ptxas"
        /*0030*/ 	.string	"Cuda compilation tools, release 13.0, V13.0.88"
        /*0030*/ 	.string	"Build cuda_13.0.r13.0/compiler.36424714_0"
        /*0030*/ 	.string	"-arch sm_100 -m 64 "



//--------------------- .note.nv.cuinfo           --------------------------
	.section	.note.nv.cuinfo,"",@"SHT_NOTE"
	.sectionflags	@"SHF_NOTE_NV_CUINFO"
        /*0018*/ 	.short	0x0002
        /*001a*/ 	.short	0x0064
        /*001c*/ 	.short	0x0082
	.zero		2


//--------------------- .nv.info                  --------------------------
	.section	.nv.info,"",@"SHT_CUDA_INFO"
	.align	4


	//----- nvinfo : EIATTR_REGCOUNT
	.align		4
        /*0000*/ 	.byte	0x04, 0x2f
        /*0002*/ 	.short	(.L_1 - .L_0)
	.align		4
.L_0:
        /*0004*/ 	.word	index@(_Z32mat_transpose_f32_col2row_kernelPfS_ii)
        /*0008*/ 	.word	0x00000010


	//----- nvinfo : EIATTR_FRAME_SIZE
	.align		4
.L_1:
        /*000c*/ 	.byte	0x04, 0x11
        /*000e*/ 	.short	(.L_3 - .L_2)
	.align		4
.L_2:
        /*0010*/ 	.word	index@(_Z32mat_transpose_f32_col2row_kernelPfS_ii)
        /*0014*/ 	.word	0x00000000


	//----- nvinfo : EIATTR_REGCOUNT
	.align		4
.L_3:
        /*0018*/ 	.byte	0x04, 0x2f
        /*001a*/ 	.short	(.L_5 - .L_4)
	.align		4
.L_4:
        /*001c*/ 	.word	index@(_Z32mat_transpose_f32_row2col_kernelPfS_ii)
        /*0020*/ 	.word	0x0000000e


	//----- nvinfo : EIATTR_FRAME_SIZE
	.align		4
.L_5:
        /*0024*/ 	.byte	0x04, 0x11
        /*0026*/ 	.short	(.L_7 - .L_6)
	.align		4
.L_6:
        /*0028*/ 	.word	index@(_Z32mat_transpose_f32_row2col_kernelPfS_ii)
        /*002c*/ 	.word	0x00000000


	//----- nvinfo : EIATTR_REGCOUNT
	.align		4
.L_7:
        /*0030*/ 	.byte	0x04, 0x2f
        /*0032*/ 	.short	(.L_9 - .L_8)
	.align		4
.L_8:
        /*0034*/ 	.word	index@(_Z34mat_transpose_f32x4_col2row_kernelPfS_ii)
        /*0038*/ 	.word	0x00000012


	//----- nvinfo : EIATTR_FRAME_SIZE
	.align		4
.L_9:
        /*003c*/ 	.byte	0x04, 0x11
        /*003e*/ 	.short	(.L_11 - .L_10)
	.align		4
.L_10:
        /*0040*/ 	.word	index@(_Z34mat_transpose_f32x4_col2row_kernelPfS_ii)
        /*0044*/ 	.word	0x00000000


	//----- nvinfo : EIATTR_REGCOUNT
	.align		4
.L_11:
        /*0048*/ 	.byte	0x04, 0x2f
        /*004a*/ 	.short	(.L_13 - .L_12)
	.align		4
.L_12:
        /*004c*/ 	.word	index@(_Z34mat_transpose_f32x4_row2col_kernelPfS_ii)
        /*0050*/ 	.word	0x00000012


	//----- nvinfo : EIATTR_FRAME_SIZE
	.align		4
.L_13:
        /*0054*/ 	.byte	0x04, 0x11
        /*0056*/ 	.short	(.L_15 - .L_14)
	.align		4
.L_14:
        /*0058*/ 	.word	index@(_Z34mat_transpose_f32x4_row2col_kernelPfS_ii)
        /*005c*/ 	.word	0x00000000


	//----- nvinfo : EIATTR_REGCOUNT
	.align		4
.L_15:
        /*0060*/ 	.byte	0x04, 0x2f
        /*0062*/ 	.short	(.L_17 - .L_16)
	.align		4
.L_16:
        /*0064*/ 	.word	index@(_Z35mat_transpose_f32_diagonal2d_kernelPfS_ii)
        /*0068*/ 	.word	0x0000000a


	//----- nvinfo : EIATTR_FRAME_SIZE
	.align		4
.L_17:
        /*006c*/ 	.byte	0x04, 0x11
        /*006e*/ 	.short	(.L_19 - .L_18)
	.align		4
.L_18:
        /*0070*/ 	.word	index@(_Z35mat_transpose_f32_diagonal2d_kernelPfS_ii)
        /*0074*/ 	.word	0x00000000


	//----- nvinfo : EIATTR_REGCOUNT
	.align		4
.L_19:
        /*0078*/ 	.byte	0x04, 0x2f
        /*007a*/ 	.short	(.L_21 - .L_20)
	.align		4
.L_20:
        /*007c*/ 	.word	index@(_Z34mat_transpose_f32_col2row2d_kernelPfS_ii)
        /*0080*/ 	.word	0x0000000a


	//----- nvinfo : EIATTR_FRAME_SIZE
	.align		4
.L_21:
        /*0084*/ 	.byte	0x04, 0x11
        /*0086*/ 	.short	(.L_23 - .L_22)
	.align		4
.L_22:
        /*0088*/ 	.word	index@(_Z34mat_transpose_f32_col2row2d_kernelPfS_ii)
        /*008c*/ 	.word	0x00000000


	//----- nvinfo : EIATTR_REGCOUNT
	.align		4
.L_23:
        /*0090*/ 	.byte	0x04, 0x2f
        /*0092*/ 	.short	(.L_25 - .L_24)
	.align		4
.L_24:
        /*0094*/ 	.word	index@(_Z34mat_transpose_f32_row2col2d_kernelPfS_ii)
        /*0098*/ 	.word	0x0000000a


	//----- nvinfo : EIATTR_FRAME_SIZE
	.align		4
.L_25:
        /*009c*/ 	.byte	0x04, 0x11
        /*009e*/ 	.short	(.L_27 - .L_26)
	.align		4
.L_26:
        /*00a0*/ 	.word	index@(_Z34mat_transpose_f32_row2col2d_kernelPfS_ii)
        /*00a4*/ 	.word	0x00000000


	//----- nvinfo : EIATTR_REGCOUNT
	.align		4
.L_27:
        /*00a8*/ 	.byte	0x04, 0x2f
        /*00aa*/ 	.short	(.L_29 - .L_28)
	.align		4
.L_28:
        /*00ac*/ 	.word	index@(_Z36mat_transpose_f32x4_col2row2d_kernelPfS_ii)
        /*00b0*/ 	.word	0x00000010


	//----- nvinfo : EIATTR_FRAME_SIZE
	.align		4
.L_29:
        /*00b4*/ 	.byte	0x04, 0x11
        /*00b6*/ 	.short	(.L_31 - .L_30)
	.align		4
.L_30:
        /*00b8*/ 	.word	index@(_Z36mat_transpose_f32x4_col2row2d_kernelPfS_ii)
        /*00bc*/ 	.word	0x00000000


	//----- nvinfo : EIATTR_REGCOUNT
	.align		4
.L_31:
        /*00c0*/ 	.byte	0x04, 0x2f
        /*00c2*/ 	.short	(.L_33 - .L_32)
	.align		4
.L_32:
        /*00c4*/ 	.word	index@(_Z36mat_transpose_f32x4_row2col2d_kernelPfS_ii)
        /*00c8*/ 	.word	0x00000015


	//----- nvinfo : EIATTR_FRAME_SIZE
	.align		4
.L_33:
        /*00cc*/ 	.byte	0x04, 0x11
        /*00ce*/ 	.short	(.L_35 - .L_34)
	.align		4
.L_34:
        /*00d0*/ 	.word	index@(_Z36mat_transpose_f32x4_row2col2d_kernelPfS_ii)
        /*00d4*/ 	.word	0x00000000


	//----- nvinfo : EIATTR_REGCOUNT
	.align		4
.L_35:
        /*00d8*/ 	.byte	0x04, 0x2f
        /*00da*/ 	.short	(.L_37 - .L_36)
	.align		4
.L_36:
        /*00dc*/ 	.word	index@(_Z43mat_transpose_f32x4_shared_col2row2d_kernelPfS_ii)
        /*00e0*/ 	.word	0x00000013


	//----- nvinfo : EIATTR_FRAME_SIZE
	.align		4
.L_37:
        /*00e4*/ 	.byte	0x04, 0x11
        /*00e6*/ 	.short	(.L_39 - .L_38)
	.align		4
.L_38:
        /*00e8*/ 	.word	index@(_Z43mat_transpose_f32x4_shared_col2row2d_kernelPfS_ii)
        /*00ec*/ 	.word	0x00000000


	//----- nvinfo : EIATTR_REGCOUNT
	.align		4
.L_39:
        /*00f0*/ 	.byte	0x04, 0x2f
        /*00f2*/ 	.short	(.L_41 - .L_40)
	.align		4
.L_40:
        /*00f4*/ 	.word	index@(_Z43mat_transpose_f32x4_shared_row2col2d_kernelPfS_ii)
        /*00f8*/ 	.word	0x00000015


	//----- nvinfo : EIATTR_FRAME_SIZE
	.align		4
.L_41:
        /*00fc*/ 	.byte	0x04, 0x11
        /*00fe*/ 	.short	(.L_43 - .L_42)
	.align		4
.L_42:
        /*0100*/ 	.word	index@(_Z43mat_transpose_f32x4_shared_row2col2d_kernelPfS_ii)
        /*0104*/ 	.word	0x00000000


	//----- nvinfo : EIATTR_REGCOUNT
	.align		4
.L_43:
        /*0108*/ 	.byte	0x04, 0x2f
        /*010a*/ 	.short	(.L_45 - .L_44)
	.align		4
.L_44:
        /*010c*/ 	.word	index@(_Z47mat_transpose_f32x4_shared_bcf_col2row2d_kernelPfS_ii)
        /*0110*/ 	.word	0x00000012


	//----- nvinfo : EIATTR_FRAME_SIZE
	.align		4
.L_45:
        /*0114*/ 	.byte	0x04, 0x11
        /*0116*/ 	.short	(.L_47 - .L_46)
	.align		4
.L_46:
        /*0118*/ 	.word	index@(_Z47mat_transpose_f32x4_shared_bcf_col2row2d_kernelPfS_ii)
        /*011c*/ 	.word	0x00000000


	//----- nvinfo : EIATTR_REGCOUNT
	.align		4
.L_47:
        /*0120*/ 	.byte	0x04, 0x2f
        /*0122*/ 	.short	(.L_49 - .L_48)
	.align		4
.L_48:
        /*0124*/ 	.word	index@(_Z47mat_transpose_f32x4_shared_bcf_row2col2d_kernelPfS_ii)
        /*0128*/ 	.word	0x00000018


	//----- nvinfo : EIATTR_FRAME_SIZE
	.align		4
.L_49:
        /*012c*/ 	.byte	0x04, 0x11
        /*012e*/ 	.short	(.L_51 - .L_50)
	.align		4
.L_50:
        /*0130*/ 	.word	index@(_Z47mat_transpose_f32x4_shared_bcf_row2col2d_kernelPfS_ii)
        /*0134*/ 	.word	0x00000000


	//----- nvinfo : EIATTR_MIN_STACK_SIZE
	.align		4
.L_51:
        /*0138*/ 	.byte	0x04, 0x12
        /*013a*/ 	.short	(.L_53 - .L_52)
	.align		4
.L_52:
        /*013c*/ 	.word	index@(_Z47mat_transpose_f32x4_shared_bcf_row2col2d_kernelPfS_ii)
        /*0140*/ 	.word	0x00000000


	//----- nvinfo : EIATTR_MIN_STACK_SIZE
	.align		4
.L_53:
        /*0144*/ 	.byte	0x04, 0x12
        /*0146*/ 	.short	(.L_55 - .L_54)
	.align		4
.L_54:
        /*0148*/ 	.word	index@(_Z47mat_transpose_f32x4_shared_bcf_col2row2d_kernelPfS_ii)
        /*014c*/ 	.word	0x00000000


	//----- nvinfo : EIATTR_MIN_STACK_SIZE
	.align		4
.L_55:
        /*0150*/ 	.byte	0x04, 0x12
        /*0152*/ 	.short	(.L_57 - .L_56)
	.align		4
.L_56:
        /*0154*/ 	.word	index@(_Z43mat_transpose_f32x4_shared_row2col2d_kernelPfS_ii)
        /*0158*/ 	.word	0x00000000


	//----- nvinfo : EIATTR_MIN_STACK_SIZE
	.align		4
.L_57:
        /*015c*/ 	.byte	0x04, 0x12
        /*015e*/ 	.short	(.L_59 - .L_58)
	.align		4
.L_58:
        /*0160*/ 	.word	index@(_Z43mat_transpose_f32x4_shared_col2row2d_kernelPfS_ii)
        /*0164*/ 	.word	0x00000000


	//----- nvinfo : EIATTR_MIN_STACK_SIZE
	.align		4
.L_59:
        /*0168*/ 	.byte	0x04, 0x12
        /*016a*/ 	.short	(.L_61 - .L_60)
	.align		4
.L_60:
        /*016c*/ 	.word	index@(_Z36mat_transpose_f32x4_row2col2d_kernelPfS_ii)
        /*0170*/ 	.word	0x00000000


	//----- nvinfo : EIATTR_MIN_STACK_SIZE
	.align		4
.L_61:
        /*0174*/ 	.byte	0x04, 0x12
        /*0176*/ 	.short	(.L_63 - .L_62)
	.align		4
.L_62:
        /*0178*/ 	.word	index@(_Z36mat_transpose_f32x4_col2row2d_kernelPfS_ii)
        /*017c*/ 	.word	0x00000000


	//----- nvinfo : EIATTR_MIN_STACK_SIZE
	.align		4
.L_63:
        /*0180*/ 	.byte	0x04, 0x12
        /*0182*/ 	.short	(.L_65 - .L_64)
	.align		4
.L_64:
        /*0184*/ 	.word	index@(_Z34mat_transpose_f32_row2col2d_kernelPfS_ii)
        /*0188*/ 	.word	0x00000000


	//----- nvinfo : EIATTR_MIN_STACK_SIZE
	.align		4
.L_65:
        /*018c*/ 	.byte	0x04, 0x12
        /*018e*/ 	.short	(.L_67 - .L_66)
	.align		4
.L_66:
        /*0190*/ 	.word	index@(_Z34mat_transpose_f32_col2row2d_kernelPfS_ii)
        /*0194*/ 	.word	0x00000000


	//----- nvinfo : EIATTR_MIN_STACK_SIZE
	.align		4
.L_67:
        /*0198*/ 	.byte	0x04, 0x12
        /*019a*/ 	.short	(.L_69 - .L_68)
	.align		4
.L_68:
        /*019c*/ 	.word	index@(_Z35mat_transpose_f32_diagonal2d_kernelPfS_ii)
        /*01a0*/ 	.word	0x00000000


	//----- nvinfo : EIATTR_MIN_STACK_SIZE
	.align		4
.L_69:
        /*01a4*/ 	.byte	0x04, 0x12
        /*01a6*/ 	.short	(.L_71 - .L_70)
	.align		4
.L_70:
        /*01a8*/ 	.word	index@(_Z34mat_transpose_f32x4_row2col_kernelPfS_ii)
        /*01ac*/ 	.word	0x00000000


	//----- nvinfo : EIATTR_MIN_STACK_SIZE
	.align		4
.L_71:
        /*01b0*/ 	.byte	0x04, 0x12
        /*01b2*/ 	.short	(.L_73 - .L_72)
	.align		4
.L_72:
        /*01b4*/ 	.word	index@(_Z34mat_transpose_f32x4_col2row_kernelPfS_ii)
        /*01b8*/ 	.word	0x00000000


	//----- nvinfo : EIATTR_MIN_STACK_SIZE
	.align		4
.L_73:
        /*01bc*/ 	.byte	0x04, 0x12
        /*01be*/ 	.short	(.L_75 - .L_74)
	.align		4
.L_74:
        /*01c0*/ 	.word	index@(_Z32mat_transpose_f32_row2col_kernelPfS_ii)
        /*01c4*/ 	.word	0x00000000


	//----- nvinfo : EIATTR_MIN_STACK_SIZE
	.align		4
.L_75:
        /*01c8*/ 	.byte	0x04, 0x12
        /*01ca*/ 	.short	(.L_77 - .L_76)
	.align		4
.L_76:
        /*01cc*/ 	.word	index@(_Z32mat_transpose_f32_col2row_kernelPfS_ii)
        /*01d0*/ 	.word	0x00000000
.L_77:


//--------------------- .nv.compat                --------------------------
	.section	.nv.compat,"",@"SHT_CUDA_COMPAT_INFO"
	.align	4
        /*0000*/ 	.byte	0x02, 0x09, 0x00, 0x00, 0x02, 0x02, 0x01, 0x00, 0x02, 0x05, 0x05, 0x00, 0x03, 0x07, 0x01, 0x01
        /*0010*/ 	.byte	0x02, 0x03, 0x00, 0x00, 0x02, 0x06, 0x01, 0x00, 0x04, 0x0b, 0x08, 0x00, 0x09, 0x00, 0x00, 0x00
        /*0020*/ 	.byte	0x00, 0x00, 0x00, 0x00


//--------------------- .nv.info._Z47mat_transpose_f32x4_shared_bcf_row2col2d_kernelPfS_ii --------------------------
	.section	.nv.info._Z47mat_transpose_f32x4_shared_bcf_row2col2d_kernelPfS_ii,"",@"SHT_CUDA_INFO"
	.sectionflags	@""
	.align	4


	//----- nvinfo : EIATTR_CUDA_API_VERSION
	.align		4
        /*0000*/ 	.byte	0x04, 0x37
        /*0002*/ 	.short	(.L_79 - .L_78)
.L_78:
        /*0004*/ 	.word	0x00000082


	//----- nvinfo : EIATTR_KPARAM_INFO
	.align		4
.L_79:
        /*0008*/ 	.byte	0x04, 0x17
        /*000a*/ 	.short	(.L_81 - .L_80)
.L_80:
        /*000c*/ 	.word	0x00000000
        /*0010*/ 	.short	0x0003
        /*0012*/ 	.short	0x0014
        /*0014*/ 	.byte	0x00, 0xf0, 0x11, 0x00


	//----- nvinfo : EIATTR_KPARAM_INFO
	.align		4
.L_81:
        /*0018*/ 	.byte	0x04, 0x17
        /*001a*/ 	.short	(.L_83 - .L_82)
.L_82:
        /*001c*/ 	.word	0x00000000
        /*0020*/ 	.short	0x0002
        /*0022*/ 	.short	0x0010
        /*0024*/ 	.byte	0x00, 0xf0, 0x11, 0x00


	//----- nvinfo : EIATTR_KPARAM_INFO
	.align		4
.L_83:
        /*0028*/ 	.byte	0x04, 0x17
        /*002a*/ 	.short	(.L_85 - .L_84)
.L_84:
        /*002c*/ 	.word	0x00000000
        /*0030*/ 	.short	0x0001
        /*0032*/ 	.short	0x0008
        /*0034*/ 	.byte	0x00, 0xf5, 0x21, 0x00


	//----- nvinfo : EIATTR_KPARAM_INFO
	.align		4
.L_85:
        /*0038*/ 	.byte	0x04, 0x17
        /*003a*/ 	.short	(.L_87 - .L_86)
.L_86:
        /*003c*/ 	.word	0x00000000
        /*0040*/ 	.short	0x0000
        /*0042*/ 	.short	0x0000
        /*0044*/ 	.byte	0x00, 0xf5, 0x21, 0x00


	//----- nvinfo : EIATTR_SPARSE_MMA_MASK
	.align		4
.L_87:
        /*0048*/ 	.byte	0x03, 0x50
        /*004a*/ 	.short	0x0000


	//----- nvinfo : EIATTR_MAXREG_COUNT
	.align		4
        /*004c*/ 	.byte	0x03, 0x1b
        /*004e*/ 	.short	0x00ff


	//----- nvinfo : EIATTR_NUM_BARRIERS
	.align		4
        /*0050*/ 	.byte	0x02, 0x4c
        /*0052*/ 	.byte	0x01
	.zero		1


	//----- nvinfo : EIATTR_MERCURY_ISA_VERSION
	.align		4
        /*0054*/ 	.byte	0x03, 0x5f
        /*0056*/ 	.short	0x0101


	//----- nvinfo : EIATTR_VRC_CTA_INIT_COUNT
	.align		4
        /*0058*/ 	.byte	0x02, 0x4a
	.zero		1
	.zero		1


	//----- nvinfo : EIATTR_EXIT_INSTR_OFFSETS
	.align		4
        /*005c*/ 	.byte	0x04, 0x1c
        /*005e*/ 	.short	(.L_89 - .L_88)


	//   ....[0]....
.L_88:
        /*0060*/ 	.word	0x000000f0


	//   ....[1]....
        /*0064*/ 	.word	0x000003e0


	//----- nvinfo : EIATTR_CBANK_PARAM_SIZE
	.align		4
.L_89:
        /*0068*/ 	.byte	0x03, 0x19
        /*006a*/ 	.short	0x0018


	//----- nvinfo : EIATTR_PARAM_CBANK
	.align		4
        /*006c*/ 	.byte	0x04, 0x0a
        /*006e*/ 	.short	(.L_91 - .L_90)
	.align		4
.L_90:
        /*0070*/ 	.word	index@(.nv.constant0._Z47mat_transpose_f32x4_shared_bcf_row2col2d_kernelPfS_ii)
        /*0074*/ 	.short	0x0380
        /*0076*/ 	.short	0x0018


	//----- nvinfo : EIATTR_SW_WAR
	.align		4
.L_91:
        /*0078*/ 	.byte	0x04, 0x36
        /*007a*/ 	.short	(.L_93 - .L_92)
.L_92:
        /*007c*/ 	.word	0x00000008
.L_93:


//--------------------- .nv.info._Z47mat_transpose_f32x4_shared_bcf_col2row2d_kernelPfS_ii --------------------------
	.section	.nv.info._Z47mat_transpose_f32x4_shared_bcf_col2row2d_kernelPfS_ii,"",@"SHT_CUDA_INFO"
	.sectionflags	@""
	.align	4


	//----- nvinfo : EIATTR_CUDA_API_VERSION
	.align		4
        /*0000*/ 	.byte	0x04, 0x37
        /*0002*/ 	.short	(.L_95 - .L_94)
.L_94:
        /*0004*/ 	.word	0x00000082


	//----- nvinfo : EIATTR_KPARAM_INFO
	.align		4
.L_95:
        /*0008*/ 	.byte	0x04, 0x17
        /*000a*/ 	.short	(.L_97 - .L_96)
.L_96:
        /*000c*/ 	.word	0x00000000
        /*0010*/ 	.short	0x0003
        /*0012*/ 	.short	0x0014
        /*0014*/ 	.byte	0x00, 0xf0, 0x11, 0x00


	//----- nvinfo : EIATTR_KPARAM_INFO
	.align		4
.L_97:
        /*0018*/ 	.byte	0x04, 0x17
        /*001a*/ 	.short	(.L_99 - .L_98)
.L_98:
        /*001c*/ 	.word	0x00000000
        /*0020*/ 	.short	0x0002
        /*0022*/ 	.short	0x0010
        /*0024*/ 	.byte	0x00, 0xf0, 0x11, 0x00


	//----- nvinfo : EIATTR_KPARAM_INFO
	.align		4
.L_99:
        /*0028*/ 	.byte	0x04, 0x17
        /*002a*/ 	.short	(.L_101 - .L_100)
.L_100:
        /*002c*/ 	.word	0x00000000
        /*0030*/ 	.short	0x0001
        /*0032*/ 	.short	0x0008
        /*0034*/ 	.byte	0x00, 0xf5, 0x21, 0x00


	//----- nvinfo : EIATTR_KPARAM_INFO
	.align		4
.L_101:
        /*0038*/ 	.byte	0x04, 0x17
        /*003a*/ 	.short	(.L_103 - .L_102)
.L_102:
        /*003c*/ 	.word	0x00000000
        /*0040*/ 	.short	0x0000
        /*0042*/ 	.short	0x0000
        /*0044*/ 	.byte	0x00, 0xf5, 0x21, 0x00


	//----- nvinfo : EIATTR_SPARSE_MMA_MASK
	.align		4
.L_103:
        /*0048*/ 	.byte	0x03, 0x50
        /*004a*/ 	.short	0x0000


	//----- nvinfo : EIATTR_MAXREG_COUNT
	.align		4
        /*004c*/ 	.byte	0x03, 0x1b
        /*004e*/ 	.short	0x00ff


	//----- nvinfo : EIATTR_NUM_BARRIERS
	.align		4
        /*0050*/ 	.byte	0x02, 0x4c
        /*0052*/ 	.byte	0x01
	.zero		1


	//----- nvinfo : EIATTR_MERCURY_ISA_VERSION
	.align		4
        /*0054*/ 	.byte	0x03, 0x5f
        /*0056*/ 	.short	0x0101


	//----- nvinfo : EIATTR_VRC_CTA_INIT_COUNT
	.align		4
        /*0058*/ 	.byte	0x02, 0x4a
	.zero		1
	.zero		1


	//----- nvinfo : EIATTR_EXIT_INSTR_OFFSETS
	.align		4
        /*005c*/ 	.byte	0x04, 0x1c
        /*005e*/ 	.short	(.L_105 - .L_104)


	//   ....[0]....
.L_104:
        /*0060*/ 	.word	0x000000e0


	//   ....[1]....
        /*0064*/ 	.word	0x00000340


	//----- nvinfo : EIATTR_CBANK_PARAM_SIZE
	.align		4
.L_105:
        /*0068*/ 	.byte	0x03, 0x19
        /*006a*/ 	.short	0x0018


	//----- nvinfo : EIATTR_PARAM_CBANK
	.align		4
        /*006c*/ 	.byte	0x04, 0x0a
        /*006e*/ 	.short	(.L_107 - .L_106)
	.align		4
.L_106:
        /*0070*/ 	.word	index@(.nv.constant0._Z47mat_transpose_f32x4_shared_bcf_col2row2d_kernelPfS_ii)
        /*0074*/ 	.short	0x0380
        /*0076*/ 	.short	0x0018


	//----- nvinfo : EIATTR_SW_WAR
	.align		4
.L_107:
        /*0078*/ 	.byte	0x04, 0x36
        /*007a*/ 	.short	(.L_109 - .L_108)
.L_108:
        /*007c*/ 	.word	0x00000008
.L_109:


//--------------------- .nv.info._Z43mat_transpose_f32x4_shared_row2col2d_kernelPfS_ii --------------------------
	.section	.nv.info._Z43mat_transpose_f32x4_shared_row2col2d_kernelPfS_ii,"",@"SHT_CUDA_INFO"
	.sectionflags	@""
	.align	4


	//----- nvinfo : EIATTR_CUDA_API_VERSION
	.align		4
        /*0000*/ 	.byte	0x04, 0x37
        /*0002*/ 	.short	(.L_111 - .L_110)
.L_110:
        /*0004*/ 	.word	0x00000082


	//----- nvinfo : EIATTR_KPARAM_INFO
	.align		4
.L_111:
        /*0008*/ 	.byte	0x04, 0x17
        /*000a*/ 	.short	(.L_113 - .L_112)
.L_112:
        /*000c*/ 	.word	0x00000000
        /*0010*/ 	.short	0x0003
        /*0012*/ 	.short	0x0014
        /*0014*/ 	.byte	0x00, 0xf0, 0x11, 0x00


	//----- nvinfo : EIATTR_KPARAM_INFO
	.align		4
.L_113:
        /*0018*/ 	.byte	0x04, 0x17
        /*001a*/ 	.short	(.L_115 - .L_114)
.L_114:
        /*001c*/ 	.word	0x00000000
        /*0020*/ 	.short	0x0002
        /*0022*/ 	.short	0x0010
        /*0024*/ 	.byte	0x00, 0xf0, 0x11, 0x00


	//----- nvinfo : EIATTR_KPARAM_INFO
	.align		4
.L_115:
        /*0028*/ 	.byte	0x04, 0x17
        /*002a*/ 	.short	(.L_117 - .L_116)
.L_116:
        /*002c*/ 	.word	0x00000000
        /*0030*/ 	.short	0x0001
        /*0032*/ 	.short	0x0008
        /*0034*/ 	.byte	0x00, 0xf5, 0x21, 0x00


	//----- nvinfo : EIATTR_KPARAM_INFO
	.align		4
.L_117:
        /*0038*/ 	.byte	0x04, 0x17
        /*003a*/ 	.short	(.L_119 - .L_118)
.L_118:
        /*003c*/ 	.word	0x00000000
        /*0040*/ 	.short	0x0000
        /*0042*/ 	.short	0x0000
        /*0044*/ 	.byte	0x00, 0xf5, 0x21, 0x00


	//----- nvinfo : EIATTR_SPARSE_MMA_MASK
	.align		4
.L_119:
        /*0048*/ 	.byte	0x03, 0x50
        /*004a*/ 	.short	0x0000


	//----- nvinfo : EIATTR_MAXREG_COUNT
	.align		4
        /*004c*/ 	.byte	0x03, 0x1b
        /*004e*/ 	.short	0x00ff


	//----- nvinfo : EIATTR_NUM_BARRIERS
	.align		4
        /*0050*/ 	.byte	0x02, 0x4c
        /*0052*/ 	.byte	0x01
	.zero		1


	//----- nvinfo : EIATTR_MERCURY_ISA_VERSION
	.align		4
        /*0054*/ 	.byte	0x03, 0x5f
        /*0056*/ 	.short	0x0101


	//----- nvinfo : EIATTR_VRC_CTA_INIT_COUNT
	.align		4
        /*0058*/ 	.byte	0x02, 0x4a
	.zero		1
	.zero		1


	//----- nvinfo : EIATTR_EXIT_INSTR_OFFSETS
	.align		4
        /*005c*/ 	.byte	0x04, 0x1c
        /*005e*/ 	.short	(.L_121 - .L_120)


	//   ....[0]....
.L_120:
        /*0060*/ 	.word	0x000000f0


	//   ....[1]....
        /*0064*/ 	.word	0x000003b0


	//----- nvinfo : EIATTR_CBANK_PARAM_SIZE
	.align		4
.L_121:
        /*0068*/ 	.byte	0x03, 0x19
        /*006a*/ 	.short	0x0018


	//----- nvinfo : EIATTR_PARAM_CBANK
	.align		4
        /*006c*/ 	.byte	0x04, 0x0a
        /*006e*/ 	.short	(.L_123 - .L_122)
	.align		4
.L_122:
        /*0070*/ 	.word	index@(.nv.constant0._Z43mat_transpose_f32x4_shared_row2col2d_kernelPfS_ii)
        /*0074*/ 	.short	0x0380
        /*0076*/ 	.short	0x0018


	//----- nvinfo : EIATTR_SW_WAR
	.align		4
.L_123:
        /*0078*/ 	.byte	0x04, 0x36
        /*007a*/ 	.short	(.L_125 - .L_124)
.L_124:
        /*007c*/ 	.word	0x00000008
.L_125:


//--------------------- .nv.info._Z43mat_transpose_f32x4_shared_col2row2d_kernelPfS_ii --------------------------
	.section	.nv.info._Z43mat_transpose_f32x4_shared_col2row2d_kernelPfS_ii,"",@"SHT_CUDA_INFO"
	.sectionflags	@""
	.align	4


	//----- nvinfo : EIATTR_CUDA_API_VERSION
	.align		4
        /*0000*/ 	.byte	0x04, 0x37
        /*0002*/ 	.short	(.L_127 - .L_126)
.L_126:
        /*0004*/ 	.word	0x00000082


	//----- nvinfo : EIATTR_KPARAM_INFO
	.align		4
.L_127:
        /*0008*/ 	.byte	0x04, 0x17
        /*000a*/ 	.short	(.L_129 - .L_128)
.L_128:
        /*000c*/ 	.word	0x00000000
        /*0010*/ 	.short	0x0003
        /*0012*/ 	.short	0x0014
        /*0014*/ 	.byte	0x00, 0xf0, 0x11, 0x00


	//----- nvinfo : EIATTR_KPARAM_INFO
	.align		4
.L_129:
        /*0018*/ 	.byte	0x04, 0x17
        /*001a*/ 	.short	(.L_131 - .L_130)
.L_130:
        /*001c*/ 	.word	0x00000000
        /*0020*/ 	.short	0x0002
        /*0022*/ 	.short	0x0010
        /*0024*/ 	.byte	0x00, 0xf0, 0x11, 0x00


	//----- nvinfo : EIATTR_KPARAM_INFO
	.align		4
.L_131:
        /*0028*/ 	.byte	0x04, 0x17
        /*002a*/ 	.short	(.L_133 - .L_132)
.L_132:
        /*002c*/ 	.word	0x00000000
        /*0030*/ 	.short	0x0001
        /*0032*/ 	.short	0x0008
        /*0034*/ 	.byte	0x00, 0xf5, 0x21, 0x00


	//----- nvinfo : EIATTR_KPARAM_INFO
	.align		4
.L_133:
        /*0038*/ 	.byte	0x04, 0x17
        /*003a*/ 	.short	(.L_135 - .L_134)
.L_134:
        /*003c*/ 	.word	0x00000000
        /*0040*/ 	.short	0x0000
        /*0042*/ 	.short	0x0000
        /*0044*/ 	.byte	0x00, 0xf5, 0x21, 0x00


	//----- nvinfo : EIATTR_SPARSE_MMA_MASK
	.align		4
.L_135:
        /*0048*/ 	.byte	0x03, 0x50
        /*004a*/ 	.short	0x0000


	//----- nvinfo : EIATTR_MAXREG_COUNT
	.align		4
        /*004c*/ 	.byte	0x03, 0x1b
        /*004e*/ 	.short	0x00ff


	//----- nvinfo : EIATTR_NUM_BARRIERS
	.align		4
        /*0050*/ 	.byte	0x02, 0x4c
        /*0052*/ 	.byte	0x01
	.zero		1


	//----- nvinfo : EIATTR_MERCURY_ISA_VERSION
	.align		4
        /*0054*/ 	.byte	0x03, 0x5f
        /*0056*/ 	.short	0x0101


	//----- nvinfo : EIATTR_VRC_CTA_INIT_COUNT
	.align		4
        /*0058*/ 	.byte	0x02, 0x4a
	.zero		1
	.zero		1


	//----- nvinfo : EIATTR_EXIT_INSTR_OFFSETS
	.align		4
        /*005c*/ 	.byte	0x04, 0x1c
        /*005e*/ 	.short	(.L_137 - .L_136)


	//   ....[0]....
.L_136:
        /*0060*/ 	.word	0x000000c0


	//   ....[1]....
        /*0064*/ 	.word	0x00000320


	//----- nvinfo : EIATTR_CBANK_PARAM_SIZE
	.align		4
.L_137:
        /*0068*/ 	.byte	0x03, 0x19
        /*006a*/ 	.short	0x0018


	//----- nvinfo : EIATTR_PARAM_CBANK
	.align		4
        /*006c*/ 	.byte	0x04, 0x0a
        /*006e*/ 	.short	(.L_139 - .L_138)
	.align		4
.L_138:
        /*0070*/ 	.word	index@(.nv.constant0._Z43mat_transpose_f32x4_shared_col2row2d_kernelPfS_ii)
        /*0074*/ 	.short	0x0380
        /*0076*/ 	.short	0x0018


	//----- nvinfo : EIATTR_SW_WAR
	.align		4
.L_139:
        /*0078*/ 	.byte	0x04, 0x36
        /*007a*/ 	.short	(.L_141 - .L_140)
.L_140:
        /*007c*/ 	.word	0x00000008
.L_141:


//--------------------- .nv.info._Z36mat_transpose_f32x4_row2col2d_kernelPfS_ii --------------------------
	.section	.nv.info._Z36mat_transpose_f32x4_row2col2d_kernelPfS_ii,"",@"SHT_CUDA_INFO"
	.sectionflags	@""
	.align	4


	//----- nvinfo : EIATTR_CUDA_API_VERSION
	.align		4
        /*0000*/ 	.byte	0x04, 0x37
        /*0002*/ 	.short	(.L_143 - .L_142)
.L_142:
        /*0004*/ 	.word	0x00000082


	//----- nvinfo : EIATTR_KPARAM_INFO
	.align		4
.L_143:
        /*0008*/ 	.byte	0x04, 0x17
        /*000a*/ 	.short	(.L_145 - .L_144)
.L_144:
        /*000c*/ 	.word	0x00000000
        /*0010*/ 	.short	0x0003
        /*0012*/ 	.short	0x0014
        /*0014*/ 	.byte	0x00, 0xf0, 0x11, 0x00


	//----- nvinfo : EIATTR_KPARAM_INFO
	.align		4
.L_145:
        /*0018*/ 	.byte	0x04, 0x17
        /*001a*/ 	.short	(.L_147 - .L_146)
.L_146:
        /*001c*/ 	.word	0x00000000
        /*0020*/ 	.short	0x0002
        /*0022*/ 	.short	0x0010
        /*0024*/ 	.byte	0x00, 0xf0, 0x11, 0x00


	//----- nvinfo : EIATTR_KPARAM_INFO
	.align		4
.L_147:
        /*0028*/ 	.byte	0x04, 0x17
        /*002a*/ 	.short	(.L_149 - .L_148)
.L_148:
        /*002c*/ 	.word	0x00000000
        /*0030*/ 	.short	0x0001
        /*0032*/ 	.short	0x0008
        /*0034*/ 	.byte	0x00, 0xf5, 0x21, 0x00


	//----- nvinfo : EIATTR_KPARAM_INFO
	.align		4
.L_149:
        /*0038*/ 	.byte	0x04, 0x17
        /*003a*/ 	.short	(.L_151 - .L_150)
.L_150:
        /*003c*/ 	.word	0x00000000
        /*0040*/ 	.short	0x0000
        /*0042*/ 	.short	0x0000
        /*0044*/ 	.byte	0x00, 0xf5, 0x21, 0x00


	//----- nvinfo : EIATTR_SPARSE_MMA_MASK
	.align		4
.L_151:
        /*0048*/ 	.byte	0x03, 0x50
        /*004a*/ 	.short	0x0000


	//----- nvinfo : EIATTR_MAXREG_COUNT
	.align		4
        /*004c*/ 	.byte	0x03, 0x1b
        /*004e*/ 	.short	0x00ff


	//----- nvinfo : EIATTR_MERCURY_ISA_VERSION
	.align		4
        /*0050*/ 	.byte	0x03, 0x5f
        /*0052*/ 	.short	0x0101


	//----- nvinfo : EIATTR_VRC_CTA_INIT_COUNT
	.align		4
        /*0054*/ 	.byte	0x02, 0x4a
	.zero		1
	.zero		1


	//----- nvinfo : EIATTR_EXIT_INSTR_OFFSETS
	.align		4
        /*0058*/ 	.byte	0x04, 0x1c
        /*005a*/ 	.short	(.L_153 - .L_152)


	//   ....[0]....
.L_152:
        /*005c*/ 	.word	0x000000e0


	//   ....[1]....
        /*0060*/ 	.word	0x00000210


	//----- nvinfo : EIATTR_CBANK_PARAM_SIZE
	.align		4
.L_153:
        /*0064*/ 	.byte	0x03, 0x19
        /*0066*/ 	.short	0x0018


	//----- nvinfo : EIATTR_PARAM_CBANK
	.align		4
        /*0068*/ 	.byte	0x04, 0x0a
        /*006a*/ 	.short	(.L_155 - .L_154)
	.align		4
.L_154:
        /*006c*/ 	.word	index@(.nv.constant0._Z36mat_transpose_f32x4_row2col2d_kernelPfS_ii)
        /*0070*/ 	.short	0x0380
        /*0072*/ 	.short	0x0018


	//----- nvinfo : EIATTR_SW_WAR
	.align		4
.L_155:
        /*0074*/ 	.byte	0x04, 0x36
        /*0076*/ 	.short	(.L_157 - .L_156)
.L_156:
        /*0078*/ 	.word	0x00000008
.L_157:


//--------------------- .nv.info._Z36mat_transpose_f32x4_col2row2d_kernelPfS_ii --------------------------
	.section	.nv.info._Z36mat_transpose_f32x4_col2row2d_kernelPfS_ii,"",@"SHT_CUDA_INFO"
	.sectionflags	@""
	.align	4


	//----- nvinfo : EIATTR_CUDA_API_VERSION
	.align		4
        /*0000*/ 	.byte	0x04, 0x37
        /*0002*/ 	.short	(.L_159 - .L_158)
.L_158:
        /*0004*/ 	.word	0x00000082


	//----- nvinfo : EIATTR_KPARAM_INFO
	.align		4
.L_159:
        /*0008*/ 	.byte	0x04, 0x17
        /*000a*/ 	.short	(.L_161 - .L_160)
.L_160:
        /*000c*/ 	.word	0x00000000
        /*0010*/ 	.short	0x0003
        /*0012*/ 	.short	0x0014
        /*0014*/ 	.byte	0x00, 0xf0, 0x11, 0x00


	//----- nvinfo : EIATTR_KPARAM_INFO
	.align		4
.L_161:
        /*0018*/ 	.byte	0x04, 0x17
        /*001a*/ 	.short	(.L_163 - .L_162)
.L_162:
        /*001c*/ 	.word	0x00000000
        /*0020*/ 	.short	0x0002
        /*0022*/ 	.short	0x0010
        /*0024*/ 	.byte	0x00, 0xf0, 0x11, 0x00


	//----- nvinfo : EIATTR_KPARAM_INFO
	.align		4
.L_163:
        /*0028*/ 	.byte	0x04, 0x17
        /*002a*/ 	.short	(.L_165 - .L_164)
.L_164:
        /*002c*/ 	.word	0x00000000
        /*0030*/ 	.short	0x0001
        /*0032*/ 	.short	0x0008
        /*0034*/ 	.byte	0x00, 0xf5, 0x21, 0x00


	//----- nvinfo : EIATTR_KPARAM_INFO
	.align		4
.L_165:
        /*0038*/ 	.byte	0x04, 0x17
        /*003a*/ 	.short	(.L_167 - .L_166)
.L_166:
        /*003c*/ 	.word	0x00000000
        /*0040*/ 	.short	0x0000
        /*0042*/ 	.short	0x0000
        /*0044*/ 	.byte	0x00, 0xf5, 0x21, 0x00


	//----- nvinfo : EIATTR_SPARSE_MMA_MASK
	.align		4
.L_167:
        /*0048*/ 	.byte	0x03, 0x50
        /*004a*/ 	.short	0x0000


	//----- nvinfo : EIATTR_MAXREG_COUNT
	.align		4
        /*004c*/ 	.byte	0x03, 0x1b
        /*004e*/ 	.short	0x00ff


	//----- nvinfo : EIATTR_MERCURY_ISA_VERSION
	.align		4
        /*0050*/ 	.byte	0x03, 0x5f
        /*0052*/ 	.short	0x0101


	//----- nvinfo : EIATTR_VRC_CTA_INIT_COUNT
	.align		4
        /*0054*/ 	.byte	0x02, 0x4a
	.zero		1
	.zero		1


	//----- nvinfo : EIATTR_EXIT_INSTR_OFFSETS
	.align		4
        /*0058*/ 	.byte	0x04, 0x1c
        /*005a*/ 	.short	(.L_169 - .L_168)


	//   ....[0]....
.L_168:
        /*005c*/ 	.word	0x000000e0


	//   ....[1]....
        /*0060*/ 	.word	0x00000210


	//----- nvinfo : EIATTR_CBANK_PARAM_SIZE
	.align		4
.L_169:
        /*0064*/ 	.byte	0x03, 0x19
        /*0066*/ 	.short	0x0018


	//----- nvinfo : EIATTR_PARAM_CBANK
	.align		4
        /*0068*/ 	.byte	0x04, 0x0a
        /*006a*/ 	.short	(.L_171 - .L_170)
	.align		4
.L_170:
        /*006c*/ 	.word	index@(.nv.constant0._Z36mat_transpose_f32x4_col2row2d_kernelPfS_ii)
        /*0070*/ 	.short	0x0380
        /*0072*/ 	.short	0x0018


	//----- nvinfo : EIATTR_SW_WAR
	.align		4
.L_171:
        /*0074*/ 	.byte	0x04, 0x36
        /*0076*/ 	.short	(.L_173 - .L_172)
.L_172:
        /*0078*/ 	.word	0x00000008
.L_173:


//--------------------- .nv.info._Z34mat_transpose_f32_row2col2d_kernelPfS_ii --------------------------
	.section	.nv.info._Z34mat_transpose_f32_row2col2d_kernelPfS_ii,"",@"SHT_CUDA_INFO"
	.sectionflags	@""
	.align	4


	//----- nvinfo : EIATTR_CUDA_API_VERSION
	.align		4
        /*0000*/ 	.byte	0x04, 0x37
        /*0002*/ 	.short	(.L_175 - .L_174)
.L_174:
        /*0004*/ 	.word	0x00000082


	//----- nvinfo : EIATTR_KPARAM_INFO
	.align		4
.L_175:
        /*0008*/ 	.byte	0x04, 0x17
        /*000a*/ 	.short	(.L_177 - .L_176)
.L_176:
        /*000c*/ 	.word	0x00000000
        /*0010*/ 	.short	0x0003
        /*0012*/ 	.short	0x0014
        /*0014*/ 	.byte	0x00, 0xf0, 0x11, 0x00


	//----- nvinfo : EIATTR_KPARAM_INFO
	.align		4
.L_177:
        /*0018*/ 	.byte	0x04, 0x17
        /*001a*/ 	.short	(.L_179 - .L_178)
.L_178:
        /*001c*/ 	.word	0x00000000
        /*0020*/ 	.short	0x0002
        /*0022*/ 	.short	0x0010
        /*0024*/ 	.byte	0x00, 0xf0, 0x11, 0x00


	//----- nvinfo : EIATTR_KPARAM_INFO
	.align		4
.L_179:
        /*0028*/ 	.byte	0x04, 0x17
        /*002a*/ 	.short	(.L_181 - .L_180)
.L_180:
        /*002c*/ 	.word	0x00000000
        /*0030*/ 	.short	0x0001
        /*0032*/ 	.short	0x0008
        /*0034*/ 	.byte	0x00, 0xf5, 0x21, 0x00


	//----- nvinfo : EIATTR_KPARAM_INFO
	.align		4
.L_181:
        /*0038*/ 	.byte	0x04, 0x17
        /*003a*/ 	.short	(.L_183 - .L_182)
.L_182:
        /*003c*/ 	.word	0x00000000
        /*0040*/ 	.short	0x0000
        /*0042*/ 	.short	0x0000
        /*0044*/ 	.byte	0x00, 0xf5, 0x21, 0x00


	//----- nvinfo : EIATTR_SPARSE_MMA_MASK
	.align		4
.L_183:
        /*0048*/ 	.byte	0x03, 0x50
        /*004a*/ 	.short	0x0000


	//----- nvinfo : EIATTR_MAXREG_COUNT
	.align		4
        /*004c*/ 	.byte	0x03, 0x1b
        /*004e*/ 	.short	0x00ff


	//----- nvinfo : EIATTR_MERCURY_ISA_VERSION
	.align		4
        /*0050*/ 	.byte	0x03, 0x5f
        /*0052*/ 	.short	0x0101


	//----- nvinfo : EIATTR_VRC_CTA_INIT_COUNT
	.align		4
        /*0054*/ 	.byte	0x02, 0x4a
	.zero		1
	.zero		1


	//----- nvinfo : EIATTR_EXIT_INSTR_OFFSETS
	.align		4
        /*0058*/ 	.byte	0x04, 0x1c
        /*005a*/ 	.short	(.L_185 - .L_184)


	//   ....[0]....
.L_184:
        /*005c*/ 	.word	0x000000c0


	//   ....[1]....
        /*0060*/ 	.word	0x00000160


	//----- nvinfo : EIATTR_CBANK_PARAM_SIZE
	.align		4
.L_185:
        /*0064*/ 	.byte	0x03, 0x19
        /*0066*/ 	.short	0x0018


	//----- nvinfo : EIATTR_PARAM_CBANK
	.align		4
        /*0068*/ 	.byte	0x04, 0x0a
        /*006a*/ 	.short	(.L_187 - .L_186)
	.align		4
.L_186:
        /*006c*/ 	.word	index@(.nv.constant0._Z34mat_transpose_f32_row2col2d_kernelPfS_ii)
        /*0070*/ 	.short	0x0380
        /*0072*/ 	.short	0x0018


	//----- nvinfo : EIATTR_SW_WAR
	.align		4
.L_187:
        /*0074*/ 	.byte	0x04, 0x36
        /*0076*/ 	.short	(.L_189 - .L_188)
.L_188:
        /*0078*/ 	.word	0x00000008
.L_189:


//--------------------- .nv.info._Z34mat_transpose_f32_col2row2d_kernelPfS_ii --------------------------
	.section	.nv.info._Z34mat_transpose_f32_col2row2d_kernelPfS_ii,"",@"SHT_CUDA_INFO"
	.sectionflags	@""
	.align	4


	//----- nvinfo : EIATTR_CUDA_API_VERSION
	.align		4
        /*0000*/ 	.byte	0x04, 0x37
        /*0002*/ 	.short	(.L_191 - .L_190)
.L_190:
        /*0004*/ 	.word	0x00000082


	//----- nvinfo : EIATTR_KPARAM_INFO
	.align		4
.L_191:
        /*0008*/ 	.byte	0x04, 0x17
        /*000a*/ 	.short	(.L_193 - .L_192)
.L_192:
        /*000c*/ 	.word	0x00000000
        /*0010*/ 	.short	0x0003
        /*0012*/ 	.short	0x0014
        /*0014*/ 	.byte	0x00, 0xf0, 0x11, 0x00


	//----- nvinfo : EIATTR_KPARAM_INFO
	.align		4
.L_193:
        /*0018*/ 	.byte	0x04, 0x17
        /*001a*/ 	.short	(.L_195 - .L_194)
.L_194:
        /*001c*/ 	.word	0x00000000
        /*0020*/ 	.short	0x0002
        /*0022*/ 	.short	0x0010
        /*0024*/ 	.byte	0x00, 0xf0, 0x11, 0x00


	//----- nvinfo : EIATTR_KPARAM_INFO
	.align		4
.L_195:
        /*0028*/ 	.byte	0x04, 0x17
        /*002a*/ 	.short	(.L_197 - .L_196)
.L_196:
        /*002c*/ 	.word	0x00000000
        /*0030*/ 	.short	0x0001
        /*0032*/ 	.short	0x0008
        /*0034*/ 	.byte	0x00, 0xf5, 0x21, 0x00


	//----- nvinfo : EIATTR_KPARAM_INFO
	.align		4
.L_197:
        /*0038*/ 	.byte	0x04, 0x17
        /*003a*/ 	.short	(.L_199 - .L_198)
.L_198:
        /*003c*/ 	.word	0x00000000
        /*0040*/ 	.short	0x0000
        /*0042*/ 	.short	0x0000
        /*0044*/ 	.byte	0x00, 0xf5, 0x21, 0x00


	//----- nvinfo : EIATTR_SPARSE_MMA_MASK
	.align		4
.L_199:
        /*0048*/ 	.byte	0x03, 0x50
        /*004a*/ 	.short	0x0000


	//----- nvinfo : EIATTR_MAXREG_COUNT
	.align		4
        /*004c*/ 	.byte	0x03, 0x1b
        /*004e*/ 	.short	0x00ff


	//----- nvinfo : EIATTR_MERCURY_ISA_VERSION
	.align		4
        /*0050*/ 	.byte	0x03, 0x5f
        /*0052*/ 	.short	0x0101


	//----- nvinfo : EIATTR_VRC_CTA_INIT_COUNT
	.align		4
        /*0054*/ 	.byte	0x02, 0x4a
	.zero		1
	.zero		1


	//----- nvinfo : EIATTR_EXIT_INSTR_OFFSETS
	.align		4
        /*0058*/ 	.byte	0x04, 0x1c
        /*005a*/ 	.short	(.L_201 - .L_200)


	//   ....[0]....
.L_200:
        /*005c*/ 	.word	0x000000c0


	//   ....[1]....
        /*0060*/ 	.word	0x00000160


	//----- nvinfo : EIATTR_CBANK_PARAM_SIZE
	.align		4
.L_201:
        /*0064*/ 	.byte	0x03, 0x19
        /*0066*/ 	.short	0x0018


	//----- nvinfo : EIATTR_PARAM_CBANK
	.align		4
        /*0068*/ 	.byte	0x04, 0x0a
        /*006a*/ 	.short	(.L_203 - .L_202)
	.align		4
.L_202:
        /*006c*/ 	.word	index@(.nv.constant0._Z34mat_transpose_f32_col2row2d_kernelPfS_ii)
        /*0070*/ 	.short	0x0380
        /*0072*/ 	.short	0x0018


	//----- nvinfo : EIATTR_SW_WAR
	.align		4
.L_203:
        /*0074*/ 	.byte	0x04, 0x36
        /*0076*/ 	.short	(.L_205 - .L_204)
.L_204:
        /*0078*/ 	.word	0x00000008
.L_205:


//--------------------- .nv.info._Z35mat_transpose_f32_diagonal2d_kernelPfS_ii --------------------------
	.section	.nv.info._Z35mat_transpose_f32_diagonal2d_kernelPfS_ii,"",@"SHT_CUDA_INFO"
	.sectionflags	@""
	.align	4


	//----- nvinfo : EIATTR_CUDA_API_VERSION
	.align		4
        /*0000*/ 	.byte	0x04, 0x37
        /*0002*/ 	.short	(.L_207 - .L_206)
.L_206:
        /*0004*/ 	.word	0x00000082


	//----- nvinfo : EIATTR_KPARAM_INFO
	.align		4
.L_207:
        /*0008*/ 	.byte	0x04, 0x17
        /*000a*/ 	.short	(.L_209 - .L_208)
.L_208:
        /*000c*/ 	.word	0x00000000
        /*0010*/ 	.short	0x0003
        /*0012*/ 	.short	0x0014
        /*0014*/ 	.byte	0x00, 0xf0, 0x11, 0x00


	//----- nvinfo : EIATTR_KPARAM_INFO
	.align		4
.L_209:
        /*0018*/ 	.byte	0x04, 0x17
        /*001a*/ 	.short	(.L_211 - .L_210)
.L_210:
        /*001c*/ 	.word	0x00000000
        /*0020*/ 	.short	0x0002
        /*0022*/ 	.short	0x0010
        /*0024*/ 	.byte	0x00, 0xf0, 0x11, 0x00


	//----- nvinfo : EIATTR_KPARAM_INFO
	.align		4
.L_211:
        /*0028*/ 	.byte	0x04, 0x17
        /*002a*/ 	.short	(.L_213 - .L_212)
.L_212:
        /*002c*/ 	.word	0x00000000
        /*0030*/ 	.short	0x0001
        /*0032*/ 	.short	0x0008
        /*0034*/ 	.byte	0x00, 0xf5, 0x21, 0x00


	//----- nvinfo : EIATTR_KPARAM_INFO
	.align		4
.L_213:
        /*0038*/ 	.byte	0x04, 0x17
        /*003a*/ 	.short	(.L_215 - .L_214)
.L_214:
        /*003c*/ 	.word	0x00000000
        /*0040*/ 	.short	0x0000
        /*0042*/ 	.short	0x0000
        /*0044*/ 	.byte	0x00, 0xf5, 0x21, 0x00


	//----- nvinfo : EIATTR_SPARSE_MMA_MASK
	.align		4
.L_215:
        /*0048*/ 	.byte	0x03, 0x50
        /*004a*/ 	.short	0x0000


	//----- nvinfo : EIATTR_MAXREG_COUNT
	.align		4
        /*004c*/ 	.byte	0x03, 0x1b
        /*004e*/ 	.short	0x00ff


	//----- nvinfo : EIATTR_MERCURY_ISA_VERSION
	.align		4
        /*0050*/ 	.byte	0x03, 0x5f
        /*0052*/ 	.short	0x0101


	//----- nvinfo : EIATTR_VRC_CTA_INIT_COUNT
	.align		4
        /*0054*/ 	.byte	0x02, 0x4a
	.zero		1
	.zero		1


	//----- nvinfo : EIATTR_EXIT_INSTR_OFFSETS
	.align		4
        /*0058*/ 	.byte	0x04, 0x1c
        /*005a*/ 	.short	(.L_217 - .L_216)


	//   ....[0]....
.L_216:
        /*005c*/ 	.word	0x000001f0


	//   ....[1]....
        /*0060*/ 	.word	0x00000290


	//----- nvinfo : EIATTR_CBANK_PARAM_SIZE
	.align		4
.L_217:
        /*0064*/ 	.byte	0x03, 0x19
        /*0066*/ 	.short	0x0018


	//----- nvinfo : EIATTR_PARAM_CBANK
	.align		4
        /*0068*/ 	.byte	0x04, 0x0a
        /*006a*/ 	.short	(.L_219 - .L_218)
	.align		4
.L_218:
        /*006c*/ 	.word	index@(.nv.constant0._Z35mat_transpose_f32_diagonal2d_kernelPfS_ii)
        /*0070*/ 	.short	0x0380
        /*0072*/ 	.short	0x0018


	//----- nvinfo : EIATTR_SW_WAR
	.align		4
.L_219:
        /*0074*/ 	.byte	0x04, 0x36
        /*0076*/ 	.short	(.L_221 - .L_220)
.L_220:
        /*0078*/ 	.word	0x00000008
.L_221:


//--------------------- .nv.info._Z34mat_transpose_f32x4_row2col_kernelPfS_ii --------------------------
	.section	.nv.info._Z34mat_transpose_f32x4_row2col_kernelPfS_ii,"",@"SHT_CUDA_INFO"
	.sectionflags	@""
	.align	4


	//----- nvinfo : EIATTR_CUDA_API_VERSION
	.align		4
        /*0000*/ 	.byte	0x04, 0x37
        /*0002*/ 	.short	(.L_223 - .L_222)
.L_222:
        /*0004*/ 	.word	0x00000082


	//----- nvinfo : EIATTR_KPARAM_INFO
	.align		4
.L_223:
        /*0008*/ 	.byte	0x04, 0x17
        /*000a*/ 	.short	(.L_225 - .L_224)
.L_224:
        /*000c*/ 	.word	0x00000000
        /*0010*/ 	.short	0x0003
        /*0012*/ 	.short	0x0014
        /*0014*/ 	.byte	0x00, 0xf0, 0x11, 0x00


	//----- nvinfo : EIATTR_KPARAM_INFO
	.align		4
.L_225:
        /*0018*/ 	.byte	0x04, 0x17
        /*001a*/ 	.short	(.L_227 - .L_226)
.L_226:
        /*001c*/ 	.word	0x00000000
        /*0020*/ 	.short	0x0002
        /*0022*/ 	.short	0x0010
        /*0024*/ 	.byte	0x00, 0xf0, 0x11, 0x00


	//----- nvinfo : EIATTR_KPARAM_INFO
	.align		4
.L_227:
        /*0028*/ 	.byte	0x04, 0x17
        /*002a*/ 	.short	(.L_229 - .L_228)
.L_228:
        /*002c*/ 	.word	0x00000000
        /*0030*/ 	.short	0x0001
        /*0032*/ 	.short	0x0008
        /*0034*/ 	.byte	0x00, 0xf5, 0x21, 0x00


	//----- nvinfo : EIATTR_KPARAM_INFO
	.align		4
.L_229:
        /*0038*/ 	.byte	0x04, 0x17
        /*003a*/ 	.short	(.L_231 - .L_230)
.L_230:
        /*003c*/ 	.word	0x00000000
        /*0040*/ 	.short	0x0000
        /*0042*/ 	.short	0x0000
        /*0044*/ 	.byte	0x00, 0xf5, 0x21, 0x00


	//----- nvinfo : EIATTR_SPARSE_MMA_MASK
	.align		4
.L_231:
        /*0048*/ 	.byte	0x03, 0x50
        /*004a*/ 	.short	0x0000


	//----- nvinfo : EIATTR_MAXREG_COUNT
	.align		4
        /*004c*/ 	.byte	0x03, 0x1b
        /*004e*/ 	.short	0x00ff


	//----- nvinfo : EIATTR_MERCURY_ISA_VERSION
	.align		4
        /*0050*/ 	.byte	0x03, 0x5f
        /*0052*/ 	.short	0x0101


	//----- nvinfo : EIATTR_VRC_CTA_INIT_COUNT
	.align		4
        /*0054*/ 	.byte	0x02, 0x4a
	.zero		1
	.zero		1


	//----- nvinfo : EIATTR_EXIT_INSTR_OFFSETS
	.align		4
        /*0058*/ 	.byte	0x04, 0x1c
        /*005a*/ 	.short	(.L_233 - .L_232)


	//   ....[0]....
.L_232:
        /*005c*/ 	.word	0x00000220


	//   ....[1]....
        /*0060*/ 	.word	0x00000370


	//----- nvinfo : EIATTR_CBANK_PARAM_SIZE
	.align		4
.L_233:
        /*0064*/ 	.byte	0x03, 0x19
        /*0066*/ 	.short	0x0018


	//----- nvinfo : EIATTR_PARAM_CBANK
	.align		4
        /*0068*/ 	.byte	0x04, 0x0a
        /*006a*/ 	.short	(.L_235 - .L_234)
	.align		4
.L_234:
        /*006c*/ 	.word	index@(.nv.constant0._Z34mat_transpose_f32x4_row2col_kernelPfS_ii)
        /*0070*/ 	.short	0x0380
        /*0072*/ 	.short	0x0018


	//----- nvinfo : EIATTR_SW_WAR
	.align		4
.L_235:
        /*0074*/ 	.byte	0x04, 0x36
        /*0076*/ 	.short	(.L_237 - .L_236)
.L_236:
        /*0078*/ 	.word	0x00000008
.L_237:


//--------------------- .nv.info._Z34mat_transpose_f32x4_col2row_kernelPfS_ii --------------------------
	.section	.nv.info._Z34mat_transpose_f32x4_col2row_kernelPfS_ii,"",@"SHT_CUDA_INFO"
	.sectionflags	@""
	.align	4


	//----- nvinfo : EIATTR_CUDA_API_VERSION
	.align		4
        /*0000*/ 	.byte	0x04, 0x37
        /*0002*/ 	.short	(.L_239 - .L_238)
.L_238:
        /*0004*/ 	.word	0x00000082


	//----- nvinfo : EIATTR_KPARAM_INFO
	.align		4
.L_239:
        /*0008*/ 	.byte	0x04, 0x17
        /*000a*/ 	.short	(.L_241 - .L_240)
.L_240:
        /*000c*/ 	.word	0x00000000
        /*0010*/ 	.short	0x0003
        /*0012*/ 	.short	0x0014
        /*0014*/ 	.byte	0x00, 0xf0, 0x11, 0x00


	//----- nvinfo : EIATTR_KPARAM_INFO
	.align		4
.L_241:
        /*0018*/ 	.byte	0x04, 0x17
        /*001a*/ 	.short	(.L_243 - .L_242)
.L_242:
        /*001c*/ 	.word	0x00000000
        /*0020*/ 	.short	0x0002
        /*0022*/ 	.short	0x0010
        /*0024*/ 	.byte	0x00, 0xf0, 0x11, 0x00


	//----- nvinfo : EIATTR_KPARAM_INFO
	.align		4
.L_243:
        /*0028*/ 	.byte	0x04, 0x17
        /*002a*/ 	.short	(.L_245 - .L_244)
.L_244:
        /*002c*/ 	.word	0x00000000
        /*0030*/ 	.short	0x0001
        /*0032*/ 	.short	0x0008
        /*0034*/ 	.byte	0x00, 0xf5, 0x21, 0x00


	//----- nvinfo : EIATTR_KPARAM_INFO
	.align		4
.L_245:
        /*0038*/ 	.byte	0x04, 0x17
        /*003a*/ 	.short	(.L_247 - .L_246)
.L_246:
        /*003c*/ 	.word	0x00000000
        /*0040*/ 	.short	0x0000
        /*0042*/ 	.short	0x0000
        /*0044*/ 	.byte	0x00, 0xf5, 0x21, 0x00


	//----- nvinfo : EIATTR_SPARSE_MMA_MASK
	.align		4
.L_247:
        /*0048*/ 	.byte	0x03, 0x50
        /*004a*/ 	.short	0x0000


	//----- nvinfo : EIATTR_MAXREG_COUNT
	.align		4
        /*004c*/ 	.byte	0x03, 0x1b
        /*004e*/ 	.short	0x00ff


	//----- nvinfo : EIATTR_MERCURY_ISA_VERSION
	.align		4
        /*0050*/ 	.byte	0x03, 0x5f
        /*0052*/ 	.short	0x0101


	//----- nvinfo : EIATTR_VRC_CTA_INIT_COUNT
	.align		4
        /*0054*/ 	.byte	0x02, 0x4a
	.zero		1
	.zero		1


	//----- nvinfo : EIATTR_EXIT_INSTR_OFFSETS
	.align		4
        /*0058*/ 	.byte	0x04, 0x1c
        /*005a*/ 	.short	(.L_249 - .L_248)


	//   ....[0]....
.L_248:
        /*005c*/ 	.word	0x00000250


	//   ....[1]....
        /*0060*/ 	.word	0x00000360


	//----- nvinfo : EIATTR_CBANK_PARAM_SIZE
	.align		4
.L_249:
        /*0064*/ 	.byte	0x03, 0x19
        /*0066*/ 	.short	0x0018


	//----- nvinfo : EIATTR_PARAM_CBANK
	.align		4
        /*0068*/ 	.byte	0x04, 0x0a
        /*006a*/ 	.short	(.L_251 - .L_250)
	.align		4
.L_250:
        /*006c*/ 	.word	index@(.nv.constant0._Z34mat_transpose_f32x4_col2row_kernelPfS_ii)
        /*0070*/ 	.short	0x0380
        /*0072*/ 	.short	0x0018


	//----- nvinfo : EIATTR_SW_WAR
	.align		4
.L_251:
        /*0074*/ 	.byte	0x04, 0x36
        /*0076*/ 	.short	(.L_253 - .L_252)
.L_252:
        /*0078*/ 	.word	0x00000008
.L_253:


//--------------------- .nv.info._Z32mat_transpose_f32_row2col_kernelPfS_ii --------------------------
	.section	.nv.info._Z32mat_transpose_f32_row2col_kernelPfS_ii,"",@"SHT_CUDA_INFO"
	.sectionflags	@""
	.align	4


	//----- nvinfo : EIATTR_CUDA_API_VERSION
	.align		4
        /*0000*/ 	.byte	0x04, 0x37
        /*0002*/ 	.short	(.L_255 - .L_254)
.L_254:
        /*0004*/ 	.word	0x00000082


	//----- nvinfo : EIATTR_KPARAM_INFO
	.align		4
.L_255:
        /*0008*/ 	.byte	0x04, 0x17
        /*000a*/ 	.short	(.L_257 - .L_256)
.L_256:
        /*000c*/ 	.word	0x00000000
        /*0010*/ 	.short	0x0003
        /*0012*/ 	.short	0x0014
        /*0014*/ 	.byte	0x00, 0xf0, 0x11, 0x00


	//----- nvinfo : EIATTR_KPARAM_INFO
	.align		4
.L_257:
        /*0018*/ 	.byte	0x04, 0x17
        /*001a*/ 	.short	(.L_259 - .L_258)
.L_258:
        /*001c*/ 	.word	0x00000000
        /*0020*/ 	.short	0x0002
        /*0022*/ 	.short	0x0010
        /*0024*/ 	.byte	0x00, 0xf0, 0x11, 0x00


	//----- nvinfo : EIATTR_KPARAM_INFO
	.align		4
.L_259:
        /*0028*/ 	.byte	0x04, 0x17
        /*002a*/ 	.short	(.L_261 - .L_260)
.L_260:
        /*002c*/ 	.word	0x00000000
        /*0030*/ 	.short	0x0001
        /*0032*/ 	.short	0x0008
        /*0034*/ 	.byte	0x00, 0xf5, 0x21, 0x00


	//----- nvinfo : EIATTR_KPARAM_INFO
	.align		4
.L_261:
        /*0038*/ 	.byte	0x04, 0x17
        /*003a*/ 	.short	(.L_263 - .L_262)
.L_262:
        /*003c*/ 	.word	0x00000000
        /*0040*/ 	.short	0x0000
        /*0042*/ 	.short	0x0000
        /*0044*/ 	.byte	0x00, 0xf5, 0x21, 0x00


	//----- nvinfo : EIATTR_SPARSE_MMA_MASK
	.align		4
.L_263:
        /*0048*/ 	.byte	0x03, 0x50
        /*004a*/ 	.short	0x0000


	//----- nvinfo : EIATTR_MAXREG_COUNT
	.align		4
        /*004c*/ 	.byte	0x03, 0x1b
        /*004e*/ 	.short	0x00ff


	//----- nvinfo : EIATTR_MERCURY_ISA_VERSION
	.align		4
        /*0050*/ 	.byte	0x03, 0x5f
        /*0052*/ 	.short	0x0101


	//----- nvinfo : EIATTR_VRC_CTA_INIT_COUNT
	.align		4
        /*0054*/ 	.byte	0x02, 0x4a
	.zero		1
	.zero		1


	//----- nvinfo : EIATTR_EXIT_INSTR_OFFSETS
	.align		4
        /*0058*/ 	.byte	0x04, 0x1c
        /*005a*/ 	.short	(.L_265 - .L_264)


	//   ....[0]....
.L_264:
        /*005c*/ 	.word	0x00000080


	//   ....[1]....
        /*0060*/ 	.word	0x000002b0


	//----- nvinfo : EIATTR_CBANK_PARAM_SIZE
	.align		4
.L_265:
        /*0064*/ 	.byte	0x03, 0x19
        /*0066*/ 	.short	0x0018


	//----- nvinfo : EIATTR_PARAM_CBANK
	.align		4
        /*0068*/ 	.byte	0x04, 0x0a
        /*006a*/ 	.short	(.L_267 - .L_266)
	.align		4
.L_266:
        /*006c*/ 	.word	index@(.nv.constant0._Z32mat_transpose_f32_row2col_kernelPfS_ii)
        /*0070*/ 	.short	0x0380
        /*0072*/ 	.short	0x0018


	//----- nvinfo : EIATTR_SW_WAR
	.align		4
.L_267:
        /*0074*/ 	.byte	0x04, 0x36
        /*0076*/ 	.short	(.L_269 - .L_268)
.L_268:
        /*0078*/ 	.word	0x00000008
.L_269:


//--------------------- .nv.info._Z32mat_transpose_f32_col2row_kernelPfS_ii --------------------------
	.section	.nv.info._Z32mat_transpose_f32_col2row_kernelPfS_ii,"",@"SHT_CUDA_INFO"
	.sectionflags	@""
	.align	4


	//----- nvinfo : EIATTR_CUDA_API_VERSION
	.align		4
        /*0000*/ 	.byte	0x04, 0x37
        /*0002*/ 	.short	(.L_271 - .L_270)
.L_270:
        /*0004*/ 	.word	0x00000082


	//----- nvinfo : EIATTR_KPARAM_INFO
	.align		4
.L_271:
        /*0008*/ 	.byte	0x04, 0x17
        /*000a*/ 	.short	(.L_273 - .L_272)
.L_272:
        /*000c*/ 	.word	0x00000000
        /*0010*/ 	.short	0x0003
        /*0012*/ 	.short	0x0014
        /*0014*/ 	.byte	0x00, 0xf0, 0x11, 0x00


	//----- nvinfo : EIATTR_KPARAM_INFO
	.align		4
.L_273:
        /*0018*/ 	.byte	0x04, 0x17
        /*001a*/ 	.short	(.L_275 - .L_274)
.L_274:
        /*001c*/ 	.word	0x00000000
        /*0020*/ 	.short	0x0002
        /*0022*/ 	.short	0x0010
        /*0024*/ 	.byte	0x00, 0xf0, 0x11, 0x00


	//----- nvinfo : EIATTR_KPARAM_INFO
	.align		4
.L_275:
        /*0028*/ 	.byte	0x04, 0x17
        /*002a*/ 	.short	(.L_277 - .L_276)
.L_276:
        /*002c*/ 	.word	0x00000000
        /*0030*/ 	.short	0x0001
        /*0032*/ 	.short	0x0008
        /*0034*/ 	.byte	0x00, 0xf5, 0x21, 0x00


	//----- nvinfo : EIATTR_KPARAM_INFO
	.align		4
.L_277:
        /*0038*/ 	.byte	0x04, 0x17
        /*003a*/ 	.short	(.L_279 - .L_278)
.L_278:
        /*003c*/ 	.word	0x00000000
        /*0040*/ 	.short	0x0000
        /*0042*/ 	.short	0x0000
        /*0044*/ 	.byte	0x00, 0xf5, 0x21, 0x00


	//----- nvinfo : EIATTR_SPARSE_MMA_MASK
	.align		4
.L_279:
        /*0048*/ 	.byte	0x03, 0x50
        /*004a*/ 	.short	0x0000


	//----- nvinfo : EIATTR_MAXREG_COUNT
	.align		4
        /*004c*/ 	.byte	0x03, 0x1b
        /*004e*/ 	.short	0x00ff


	//----- nvinfo : EIATTR_MERCURY_ISA_VERSION
	.align		4
        /*0050*/ 	.byte	0x03, 0x5f
        /*0052*/ 	.short	0x0101


	//----- nvinfo : EIATTR_VRC_CTA_INIT_COUNT
	.align		4
        /*0054*/ 	.byte	0x02, 0x4a
	.zero		1
	.zero		1


	//----- nvinfo : EIATTR_EXIT_INSTR_OFFSETS
	.align		4
        /*0058*/ 	.byte	0x04, 0x1c
        /*005a*/ 	.short	(.L_281 - .L_280)


	//   ....[0]....
.L_280:
        /*005c*/ 	.word	0x00000080


	//   ....[1]....
        /*0060*/ 	.word	0x000002a0


	//----- nvinfo : EIATTR_CBANK_PARAM_SIZE
	.align		4
.L_281:
        /*0064*/ 	.byte	0x03, 0x19
        /*0066*/ 	.short	0x0018


	//----- nvinfo : EIATTR_PARAM_CBANK
	.align		4
        /*0068*/ 	.byte	0x04, 0x0a
        /*006a*/ 	.short	(.L_283 - .L_282)
	.align		4
.L_282:
        /*006c*/ 	.word	index@(.nv.constant0._Z32mat_transpose_f32_col2row_kernelPfS_ii)
        /*0070*/ 	.short	0x0380
        /*0072*/ 	.short	0x0018


	//----- nvinfo : EIATTR_SW_WAR
	.align		4
.L_283:
        /*0074*/ 	.byte	0x04, 0x36
        /*0076*/ 	.short	(.L_285 - .L_284)
.L_284:
        /*0078*/ 	.word	0x00000008
.L_285:


//--------------------- .nv.callgraph             --------------------------
	.section	.nv.callgraph,"",@"SHT_CUDA_CALLGRAPH"
	.align	4
	.sectionentsize	8
	.align		4
        /*0000*/ 	.word	0x00000000
	.align		4
        /*0004*/ 	.word	0xffffffff
	.align		4
        /*0008*/ 	.word	0x00000000
	.align		4
        /*000c*/ 	.word	0xfffffffe
	.align		4
        /*0010*/ 	.word	0x00000000
	.align		4
        /*0014*/ 	.word	0xfffffffd
	.align		4
        /*0018*/ 	.word	0x00000000
	.align		4
        /*001c*/ 	.word	0xfffffffc


//--------------------- .text._Z47mat_transpose_f32x4_shared_bcf_row2col2d_kernelPfS_ii --------------------------
	.section	.text._Z47mat_transpose_f32x4_shared_bcf_row2col2d_kernelPfS_ii,"ax",@progbits
	.align	128
        .global         _Z47mat_transpose_f32x4_shared_bcf_row2col2d_kernelPfS_ii
        .type           _Z47mat_transpose_f32x4_shared_bcf_row2col2d_kernelPfS_ii,@function
        .size           _Z47mat_transpose_f32x4_shared_bcf_row2col2d_kernelPfS_ii,(.L_x_13 - _Z47mat_transpose_f32x4_shared_bcf_row2col2d_kernelPfS_ii)
        .other          _Z47mat_transpose_f32x4_shared_bcf_row2col2d_kernelPfS_ii,@"STO_CUDA_ENTRY STV_DEFAULT"
_Z47mat_transpose_f32x4_shared_bcf_row2col2d_kernelPfS_ii:
.text._Z47mat_transpose_f32x4_shared_bcf_row2col2d_kernelPfS_ii:
[----:B------:R-:W-:Y:S01]  /*0000*/  LDC R1, c[0x0][0x37c] ;  /* 0x0000df00ff017b82 */ /* 0x000fe20000000800 */
[----:B------:R-:W0:Y:S07]  /*0010*/  S2R R4, SR_TID.Y ;  /* 0x0000000000047919 */ /* 0x000e2e0000002200 */
[----:B------:R-:W1:Y:S01]  /*0020*/  S2UR UR4, SR_CTAID.X ;  /* 0x00000000000479c3 */ /* 0x000e620000002500 */
[----:B------:R-:W1:Y:S01]  /*0030*/  LDCU UR5, c[0x0][0x360] ;  /* 0x00006c00ff0577ac */ /* 0x000e620008000800 */
[----:B------:R-:W2:Y:S01]  /*0040*/  S2R R0, SR_TID.X ;  /* 0x0000000000007919 */ /* 0x000ea20000002100 */
[----:B------:R-:W3:Y:S05]  /*0050*/  LDCU UR7, c[0x0][0x364] ;  /* 0x00006c80ff0777ac */ /* 0x000eea0008000800 */
[----:B------:R-:W3:Y:S08]  /*0060*/  S2UR UR6, SR_CTAID.Y ;  /* 0x00000000000679c3 */ /* 0x000ef00000002600 */
[----:B------:R-:W4:Y:S01]  /*0070*/  LDC.64 R2, c[0x0][0x390] ;  /* 0x0000e400ff027b82 */ /* 0x000f220000000a00 */
[----:B-1----:R-:W-:-:S02]  /*0080*/  UIMAD UR4, UR4, UR5, URZ ;  /* 0x00000005040472a4 */ /* 0x002fc4000f8e02ff */
[----:B---3--:R-:W-:-:S04]  /*0090*/  UIMAD UR5, UR6, UR7, URZ ;  /* 0x00000007060572a4 */ /* 0x008fc8000f8e02ff */
[----:B--2---:R-:W-:Y:S02]  /*00a0*/  IADD3 R8, PT, PT, R0, UR4, RZ ;  /* 0x0000000400087c10 */ /* 0x004fe4000fffe0ff */
[----:B0-----:R-:W-:Y:S02]  /*00b0*/  IADD3 R5, PT, PT, R4, UR5, RZ ;  /* 0x0000000504057c10 */ /* 0x001fe4000fffe0ff */
[----:B----4-:R-:W-:-:S03]  /*00c0*/  ISETP.GE.AND P0, PT, R8, R3, PT ;  /* 0x000000030800720c */ /* 0x010fc60003f06270 */
[----:B------:R-:W-:-:S05]  /*00d0*/  IMAD.SHL.U32 R5, R5, 0x4, RZ ;  /* 0x0000000405057824 */ /* 0x000fca00078e00ff */
[----:B------:R-:W-:-:S13]  /*00e0*/  ISETP.GE.OR P0, PT, R5, R2, P0 ;  /* 0x000000020500720c */ /* 0x000fda0000706670 */
[----:B------:R-:W-:Y:S05]  /*00f0*/  @P0 EXIT ;  /* 0x000000000000094d */ /* 0x000fea0003800000 */
[----:B------:R-:W0:Y:S01]  /*0100*/  LDC.64 R6, c[0x0][0x380] ;  /* 0x0000e000ff067b82 */ /* 0x000e220000000a00 */
[----:B------:R-:W-:Y:S01]  /*0110*/  IMAD R5, R5, R3, R8 ;  /* 0x0000000305057224 */ /* 0x000fe200078e0208 */
[----:B------:R-:W1:Y:S03]  /*0120*/  LDCU.64 UR6, c[0x0][0x358] ;  /* 0x00006b00ff0677ac */ /* 0x000e660008000a00 */
[----:B0-----:R-:W-:-:S04]  /*0130*/  IMAD.WIDE R6, R5, 0x4, R6 ;  /* 0x0000000405067825 */ /* 0x001fc800078e0206 */
[----:B------:R-:W-:-:S04]  /*0140*/  IMAD.WIDE R8, R3, 0x4, R6 ;  /* 0x0000000403087825 */ /* 0x000fc800078e0206 */
[C---:B------:R-:W-:Y:S02]  /*0150*/  IMAD.WIDE R10, R3.reuse, 0x4, R8 ;  /* 0x00000004030a7825 */ /* 0x040fe400078e0208 */
[----:B-1----:R-:W2:Y:S02]  /*0160*/  LDG.E R8, desc[UR6][R8.64] ;  /* 0x0000000608087981 */ /* 0x002ea4000c1e1900 */
[----:B------:R-:W-:Y:S02]  /*0170*/  IMAD.WIDE R12, R3, 0x4, R10 ;  /* 0x00000004030c7825 */ /* 0x000fe400078e020a */
[----:B------:R0:W3:Y:S04]  /*0180*/  LDG.E R3, desc[UR6][R6.64] ;  /* 0x0000000606037981 */ /* 0x0000e8000c1e1900 */
[----:B------:R-:W4:Y:S04]  /*0190*/  LDG.E R10, desc[UR6][R10.64] ;  /* 0x000000060a0a7981 */ /* 0x000f28000c1e1900 */
[----:B------:R-:W5:Y:S01]  /*01a0*/  LDG.E R12, desc[UR6][R12.64] ;  /* 0x000000060c0c7981 */ /* 0x000f62000c1e1900 */
[----:B------:R-:W1:Y:S01]  /*01b0*/  S2R R14, SR_CgaCtaId ;  /* 0x00000000000e7919 */ /* 0x000e620000008800 */
[----:B------:R-:W-:Y:S01]  /*01c0*/  MOV R5, 0x400 ;  /* 0x0000040000057802 */ /* 0x000fe20000000f00 */
[----:B0-----:R-:W0:Y:S01]  /*01d0*/  LDC.64 R6, c[0x0][0x388] ;  /* 0x0000e200ff067b82 */ /* 0x001e220000000a00 */
[----:B------:R-:W-:-:S02]  /*01e0*/  SHF.R.U32.HI R17, RZ, 0x2, R4 ;  /* 0x00000002ff117819 */ /* 0x000fc40000011604 */
[----:B------:R-:W-:Y:S02]  /*01f0*/  SHF.L.U32 R16, R4, 0x4, RZ ;  /* 0x0000000404107819 */ /* 0x000fe400000006ff */
[----:B-1----:R-:W-:-:S05]  /*0200*/  LEA R5, R14, R5, 0x18 ;  /* 0x000000050e057211 */ /* 0x002fca00078ec0ff */
[----:B------:R-:W-:-:S04]  /*0210*/  IMAD R15, R4, 0x110, R5 ;  /* 0x00000110040f7824 */ /* 0x000fc800078e0205 */
[C---:B------:R-:W-:Y:S01]  /*0220*/  IMAD R15, R0.reuse, 0x4, R15 ;  /* 0x00000004000f7824 */ /* 0x040fe200078e020f */
[----:B------:R-:W-:-:S05]  /*0230*/  LEA R14, R0, R17, 0x2 ;  /* 0x00000011000e7211 */ /* 0x000fca00078e10ff */
[----:B------:R-:W-:Y:S01]  /*0240*/  IMAD R14, R14, 0x44, R5 ;  /* 0x000000440e0e7824 */ /* 0x000fe200078e0205 */
[----:B------:R-:W-:-:S04]  /*0250*/  LOP3.LUT R5, R16, 0x30, RZ, 0xc0, !PT ;  /* 0x0000003010057812 */ /* 0x000fc800078ec0ff */
[----:B------:R-:W-:Y:S02]  /*0260*/  IADD3 R14, PT, PT, R14, R5, RZ ;  /* 0x000000050e0e7210 */ /* 0x000fe40007ffe0ff */
[----:B------:R-:W-:Y:S01]  /*0270*/  SHF.L.U32 R4, R4, 0x2, RZ ;  /* 0x0000000204047819 */ /* 0x000fe200000006ff */
[----:B------:R-:W-:-:S03]  /*0280*/  VIADD R0, R0, UR5 ;  /* 0x0000000500007c36 */ /* 0x000fc60008000000 */
[----:B------:R-:W-:Y:S02]  /*0290*/  LOP3.LUT R4, R4, 0xc, RZ, 0xc0, !PT ;  /* 0x0000000c04047812 */ /* 0x000fe400078ec0ff */
[----:B------:R-:W-:Y:S01]  /*02a0*/  LEA R0, R0, R17, 0x2 ;  /* 0x0000001100007211 */ /* 0x000fe200078e10ff */
[----:B--2---:R-:W-:Y:S04]  /*02b0*/  STS [R15+0x44], R8 ;  /* 0x000044080f007388 */ /* 0x004fe80000000800 */
[----:B---3--:R1:W-:Y:S04]  /*02c0*/  STS [R15], R3 ;  /* 0x000000030f007388 */ /* 0x0083e80000000800 */
[----:B----4-:R-:W-:Y:S04]  /*02d0*/  STS [R15+0x88], R10 ;  /* 0x0000880a0f007388 */ /* 0x010fe80000000800 */
[----:B-----5:R-:W-:Y:S01]  /*02e0*/  STS [R15+0xcc], R12 ;  /* 0x0000cc0c0f007388 */ /* 0x020fe20000000800 */
[----:B------:R-:W-:Y:S01]  /*02f0*/  BAR.SYNC.DEFER_BLOCKING 0x0 ;  /* 0x0000000000007b1d */ /* 0x000fe20000010000 */
[----:B-1----:R-:W-:-:S05]  /*0300*/  IADD3 R3, PT, PT, R4, UR4, RZ ;  /* 0x0000000404037c10 */ /* 0x002fca000fffe0ff */
[----:B------:R-:W-:Y:S01]  /*0310*/  IMAD R3, R3, R2, R0 ;  /* 0x0000000203037224 */ /* 0x000fe200078e0200 */
[----:B------:R-:W1:Y:S04]  /*0320*/  LDS R11, [R14] ;  /* 0x000000000e0b7984 */ /* 0x000e680000000800 */
[----:B------:R-:W2:Y:S04]  /*0330*/  LDS R13, [R14+0x4] ;  /* 0x000004000e0d7984 */ /* 0x000ea80000000800 */
[----:B------:R-:W3:Y:S04]  /*0340*/  LDS R19, [R14+0x8] ;  /* 0x000008000e137984 */ /* 0x000ee80000000800 */
[----:B------:R-:W4:Y:S01]  /*0350*/  LDS R21, [R14+0xc] ;  /* 0x00000c000e157984 */ /* 0x000f220000000800 */
[----:B0-----:R-:W-:-:S04]  /*0360*/  IMAD.WIDE R6, R3, 0x4, R6 ;  /* 0x0000000403067825 */ /* 0x001fc800078e0206 */
[----:B------:R-:W-:-:S04]  /*0370*/  IMAD.WIDE R4, R2, 0x4, R6 ;  /* 0x0000000402047825 */ /* 0x000fc800078e0206 */
[----:B------:R-:W-:-:S04]  /*0380*/  IMAD.WIDE R8, R2, 0x4, R4 ;  /* 0x0000000402087825 */ /* 0x000fc800078e0204 */
[----:B------:R-:W-:Y:S01]  /*0390*/  IMAD.WIDE R2, R2, 0x4, R8 ;  /* 0x0000000402027825 */ /* 0x000fe200078e0208 */
[----:B-1----:R-:W-:Y:S04]  /*03a0*/  STG.E desc[UR6][R6.64], R11 ;  /* 0x0000000b06007986 */ /* 0x002fe8000c101906 */
[----:B--2---:R-:W-:Y:S04]  /*03b0*/  STG.E desc[UR6][R4.64], R13 ;  /* 0x0000000d04007986 */ /* 0x004fe8000c101906 */
[----:B---3--:R-:W-:Y:S04]  /*03c0*/  STG.E desc[UR6][R8.64], R19 ;  /* 0x0000001308007986 */ /* 0x008fe8000c101906 */
[----:B----4-:R-:W-:Y:S01]  /*03d0*/  STG.E desc[UR6][R2.64], R21 ;  /* 0x0000001502007986 */ /* 0x010fe2000c101906 */
[----:B------:R-:W-:Y:S05]  /*03e0*/  EXIT ;  /* 0x000000000000794d */ /* 0x000fea0003800000 */
.L_x_0:
[----:B------:R-:W-:-:S00]  /*03f0*/  BRA `(.L_x_0) ;  /* 0xfffffffc00fc7947 */ /* 0x000fc0000383ffff */
[----:B------:R-:W-:-:S00]  /*0400*/  NOP ;  /* 0x0000000000007918 */ /* 0x000fc00000000000 */
[----:B------:R-:W-:-:S00]  /*0410*/  NOP ;  /* 0x0000000000007918 */ /* 0x000fc00000000000 */
[----:B------:R-:W-:-:S00]  /*0420*/  NOP ;  /* 0x0000000000007918 */ /* 0x000fc00000000000 */
[----:B------:R-:W-:-:S00]  /*0430*/  NOP ;  /* 0x0000000000007918 */ /* 0x000fc00000000000 */
[----:B------:R-:W-:-:S00]  /*0440*/  NOP ;  /* 0x0000000000007918 */ /* 0x000fc00000000000 */
[----:B------:R-:W-:-:S00]  /*0450*/  NOP ;  /* 0x0000000000007918 */ /* 0x000fc00000000000 */
[----:B------:R-:W-:-:S00]  /*0460*/  NOP ;  /* 0x0000000000007918 */ /* 0x000fc00000000000 */
[----:B------:R-:W-:-:S00]  /*0470*/  NOP ;  /* 0x0000000000007918 */ /* 0x000fc00000000000 */
.L_x_13:


//--------------------- .text._Z47mat_transpose_f32x4_shared_bcf_col2row2d_kernelPfS_ii --------------------------
	.section	.text._Z47mat_transpose_f32x4_shared_bcf_col2row2d_kernelPfS_ii,"ax",@progbits
	.align	128
        .global         _Z47mat_transpose_f32x4_shared_bcf_col2row2d_kernelPfS_ii
        .type           _Z47mat_transpose_f32x4_shared_bcf_col2row2d_kernelPfS_ii,@function
        .size           _Z47mat_transpose_f32x4_shared_bcf_col2row2d_kernelPfS_ii,(.L_x_14 - _Z47mat_transpose_f32x4_shared_bcf_col2row2d_kernelPfS_ii)
        .other          _Z47mat_transpose_f32x4_shared_bcf_col2row2d_kernelPfS_ii,@"STO_CUDA_ENTRY STV_DEFAULT"
_Z47mat_transpose_f32x4_shared_bcf_col2row2d_kernelPfS_ii:
.text._Z47mat_transpose_f32x4_shared_bcf_col2row2d_kernelPfS_ii:
[----:B------:R-:W-:Y:S01]  /*0000*/  LDC R1, c[0x0][0x37c] ;  /* 0x0000df00ff017b82 */ /* 0x000fe20000000800 */
[----:B------:R-:W0:Y:S07]  /*0010*/  S2R R8, SR_TID.X ;  /* 0x0000000000087919 */ /* 0x000e2e0000002100 */
[----:B------:R-:W1:Y:S01]  /*0020*/  S2UR UR4, SR_CTAID.Y ;  /* 0x00000000000479c3 */ /* 0x000e620000002600 */
[----:B------:R-:W2:Y:S01]  /*0030*/  LDCU.64 UR8, c[0x0][0x390] ;  /* 0x00007200ff0877ac */ /* 0x000ea20008000a00 */
[----:B------:R-:W3:Y:S06]  /*0040*/  S2R R15, SR_TID.Y ;  /* 0x00000000000f7919 */ /* 0x000eec0000002200 */
[----:B------:R-:W0:Y:S01]  /*0050*/  LDC R2, c[0x0][0x360] ;  /* 0x0000d800ff027b82 */ /* 0x000e220000000800 */
[----:B------:R-:W1:Y:S07]  /*0060*/  LDCU UR5, c[0x0][0x364] ;  /* 0x00006c80ff0577ac */ /* 0x000e6e0008000800 */
[----:B------:R-:W0:Y:S01]  /*0070*/  S2UR UR6, SR_CTAID.X ;  /* 0x00000000000679c3 */ /* 0x000e220000002500 */
[----:B-1----:R-:W-:-:S06]  /*0080*/  UIMAD UR4, UR4, UR5, URZ ;  /* 0x00000005040472a4 */ /* 0x002fcc000f8e02ff */
[----:B---3--:R-:W-:Y:S02]  /*0090*/  VIADD R3, R15, UR4 ;  /* 0x000000040f037c36 */ /* 0x008fe40008000000 */
[----:B0-----:R-:W-:-:S03]  /*00a0*/  IMAD R2, R2, UR6, R8 ;  /* 0x0000000602027c24 */ /* 0x001fc6000f8e0208 */
[----:B--2---:R-:W-:Y:S01]  /*00b0*/  ISETP.GE.AND P0, PT, R3, UR8, PT ;  /* 0x0000000803007c0c */ /* 0x004fe2000bf06270 */
[----:B------:R-:W-:-:S05]  /*00c0*/  IMAD.SHL.U32 R0, R2, 0x4, RZ ;  /* 0x0000000402007824 */ /* 0x000fca00078e00ff */
[----:B------:R-:W-:-:S13]  /*00d0*/  ISETP.GE.OR P0, PT, R0, UR9, P0 ;  /* 0x0000000900007c0c */ /* 0x000fda0008706670 */
[----:B------:R-:W-:Y:S05]  /*00e0*/  @P0 EXIT ;  /* 0x000000000000094d */ /* 0x000fea0003800000 */
[----:B------:R-:W0:Y:S01]  /*00f0*/  LDC.64 R4, c[0x0][0x380] ;  /* 0x0000e000ff047b82 */ /* 0x000e220000000a00 */
[----:B------:R-:W-:Y:S01]  /*0100*/  IMAD R3, R3, UR9, RZ ;  /* 0x0000000903037c24 */ /* 0x000fe2000f8e02ff */
[----:B------:R-:W1:Y:S04]  /*0110*/  LDCU.64 UR6, c[0x0][0x358] ;  /* 0x00006b00ff0677ac */ /* 0x000e680008000a00 */
[----:B------:R-:W-:-:S04]  /*0120*/  SHF.R.S32.HI R6, RZ, 0x1f, R3 ;  /* 0x0000001fff067819 */ /* 0x000fc80000011403 */
[----:B------:R-:W-:-:S04]  /*0130*/  LEA.HI R3, R6, R3, RZ, 0x2 ;  /* 0x0000000306037211 */ /* 0x000fc800078f10ff */
[----:B------:R-:W-:-:S05]  /*0140*/  LEA.HI.SX32 R3, R3, R2, 0x1e ;  /* 0x0000000203037211 */ /* 0x000fca00078ff2ff */
[----:B0-----:R-:W-:-:S06]  /*0150*/  IMAD.WIDE R4, R3, 0x10, R4 ;  /* 0x0000001003047825 */ /* 0x001fcc00078e0204 */
[----:B-1----:R-:W2:Y:S01]  /*0160*/  LDG.E.128 R4, desc[UR6][R4.64] ;  /* 0x0000000604047981 */ /* 0x002ea2000c1e1d00 */
[----:B------:R-:W-:Y:S02]  /*0170*/  MOV R2, 0x400 ;  /* 0x0000040000027802 */ /* 0x000fe40000000f00 */
[----:B------:R-:W-:Y:S01]  /*0180*/  SHF.L.U32 R3, R15, 0x2, RZ ;  /* 0x000000020f037819 */ /* 0x000fe200000006ff */
[----:B------:R-:W0:Y:S03]  /*0190*/  S2R R9, SR_CgaCtaId ;  /* 0x0000000000097919 */ /* 0x000e260000008800 */
[----:B------:R-:W-:Y:S02]  /*01a0*/  LOP3.LUT R13, R3, 0xc, RZ, 0xc0, !PT ;  /* 0x0000000c030d7812 */ /* 0x000fe400078ec0ff */
[----:B0-----:R-:W-:-:S05]  /*01b0*/  LEA R2, R9, R2, 0x18 ;  /* 0x0000000209027211 */ /* 0x001fca00078ec0ff */
[--C-:B------:R-:W-:Y:S01]  /*01c0*/  IMAD R3, R15, 0x104, R2.reuse ;  /* 0x000001040f037824 */ /* 0x100fe200078e0202 */
[----:B------:R-:W-:Y:S01]  /*01d0*/  SHF.R.U32.HI R15, RZ, 0x2, R15 ;  /* 0x00000002ff0f7819 */ /* 0x000fe2000001160f */
[C---:B------:R-:W-:Y:S01]  /*01e0*/  IMAD R2, R13.reuse, 0x104, R2 ;  /* 0x000001040d027824 */ /* 0x040fe200078e0202 */
[----:B------:R-:W-:Y:S01]  /*01f0*/  IADD3 R13, PT, PT, R13, UR4, RZ ;  /* 0x000000040d0d7c10 */ /* 0x000fe2000fffe0ff */
[C---:B------:R-:W-:Y:S02]  /*0200*/  IMAD R12, R8.reuse, 0x10, R3 ;  /* 0x00000010080c7824 */ /* 0x040fe400078e0203 */
[--C-:B------:R-:W-:Y:S02]  /*0210*/  IMAD R3, R8, 0x4, R15.reuse ;  /* 0x0000000408037824 */ /* 0x100fe400078e020f */
[----:B------:R-:W-:-:S03]  /*0220*/  IMAD.IADD R0, R0, 0x1, R15 ;  /* 0x0000000100007824 */ /* 0x000fc600078e020f */
[----:B------:R-:W-:Y:S01]  /*0230*/  LEA R14, R3, R2, 0x2 ;  /* 0x00000002030e7211 */ /* 0x000fe200078e10ff */
[----:B------:R-:W-:Y:S01]  /*0240*/  IMAD R0, R0, UR8, R13 ;  /* 0x0000000800007c24 */ /* 0x000fe2000f8e020d */
[----:B------:R-:W0:Y:S01]  /*0250*/  LDC.64 R2, c[0x0][0x388] ;  /* 0x0000e200ff027b82 */ /* 0x000e220000000a00 */
[----:B--2---:R-:W-:Y:S04]  /*0260*/  STS [R12], R4 ;  /* 0x000000040c007388 */ /* 0x004fe80000000800 */
[----:B------:R1:W-:Y:S04]  /*0270*/  STS [R12+0x4], R5 ;  /* 0x000004050c007388 */ /* 0x0003e80000000800 */
[----:B------:R-:W-:Y:S04]  /*0280*/  STS [R12+0x8], R6 ;  /* 0x000008060c007388 */ /* 0x000fe80000000800 */
[----:B------:R-:W-:Y:S01]  /*0290*/  STS [R12+0xc], R7 ;  /* 0x00000c070c007388 */ /* 0x000fe20000000800 */
[----:B-1----:R-:W-:Y:S01]  /*02a0*/  SHF.R.S32.HI R5, RZ, 0x1f, R0 ;  /* 0x0000001fff057819 */ /* 0x002fe20000011400 */
[----:B------:R-:W-:Y:S03]  /*02b0*/  BAR.SYNC.DEFER_BLOCKING 0x0 ;  /* 0x0000000000007b1d */ /* 0x000fe60000010000 */
[----:B------:R-:W-:-:S04]  /*02c0*/  LEA.HI R5, R5, R0, RZ, 0x2 ;  /* 0x0000000005057211 */ /* 0x000fc800078f10ff */
[----:B------:R-:W-:-:S05]  /*02d0*/  SHF.R.S32.HI R5, RZ, 0x2, R5 ;  /* 0x00000002ff057819 */ /* 0x000fca0000011405 */
[----:B0-----:R-:W-:Y:S01]  /*02e0*/  IMAD.WIDE R2, R5, 0x10, R2 ;  /* 0x0000001005027825 */ /* 0x001fe200078e0202 */
[----:B------:R-:W-:Y:S04]  /*02f0*/  LDS R8, [R14] ;  /* 0x000000000e087984 */ /* 0x000fe80000000800 */
[----:B------:R-:W-:Y:S04]  /*0300*/  LDS R9, [R14+0x104] ;  /* 0x000104000e097984 */ /* 0x000fe80000000800 */
[----:B------:R-:W-:Y:S04]  /*0310*/  LDS R10, [R14+0x208] ;  /* 0x000208000e0a7984 */ /* 0x000fe80000000800 */
[----:B------:R-:W0:Y:S04]  /*0320*/  LDS R11, [R14+0x30c] ;  /* 0x00030c000e0b7984 */ /* 0x000e280000000800 */
[----:B0-----:R-:W-:Y:S01]  /*0330*/  STG.E.128 desc[UR6][R2.64], R8 ;  /* 0x0000000802007986 */ /* 0x001fe2000c101d06 */
[----:B------:R-:W-:Y:S05]  /*0340*/  EXIT ;  /* 0x000000000000794d */ /* 0x000fea0003800000 */
.L_x_1:
        /* <DEDUP_REMOVED lines=11> */
.L_x_14:


//--------------------- .text._Z43mat_transpose_f32x4_shared_row2col2d_kernelPfS_ii --------------------------
	.section	.text._Z43mat_transpose_f32x4_shared_row2col2d_kernelPfS_ii,"ax",@progbits
	.align	128
        .global         _Z43mat_transpose_f32x4_shared_row2col2d_kernelPfS_ii
        .type           _Z43mat_transpose_f32x4_shared_row2col2d_kernelPfS_ii,@function
        .size           _Z43mat_transpose_f32x4_shared_row2col2d_kernelPfS_ii,(.L_x_15 - _Z43mat_transpose_f32x4_shared_row2col2d_kernelPfS_ii)
        .other          _Z43mat_transpose_f32x4_shared_row2col2d_kernelPfS_ii,@"STO_CUDA_ENTRY STV_DEFAULT"
_Z43mat_transpose_f32x4_shared_row2col2d_kernelPfS_ii:
.text._Z43mat_transpose_f32x4_shared_row2col2d_kernelPfS_ii:
        /* <DEDUP_REMOVED lines=11> */
[----:B0-----:R-:W-:Y:S02]  /*00b0*/  VIADD R4, R0, UR5 ;  /* 0x0000000500047c36 */ /* 0x001fe40008000000 */
[----:B----4-:R-:W-:-:S03]  /*00c0*/  ISETP.GE.AND P0, PT, R6, R3, PT ;  /* 0x000000030600720c */ /* 0x010fc60003f06270 */
[----:B------:R-:W-:-:S04]  /*00d0*/  SHF.L.U32 R7, R4, 0x2, RZ ;  /* 0x0000000204077819 */ /* 0x000fc800000006ff */
[----:B------:R-:W-:-:S13]  /*00e0*/  ISETP.GE.OR P0, PT, R7, R2, P0 ;  /* 0x000000020700720c */ /* 0x000fda0000706670 */
[----:B------:R-:W-:Y:S05]  /*00f0*/  @P0 EXIT ;  /* 0x000000000000094d */ /* 0x000fea0003800000 */
[----:B------:R-:W0:Y:S01]  /*0100*/  LDC.64 R4, c[0x0][0x380] ;  /* 0x0000e000ff047b82 */ /* 0x000e220000000a00 */
[----:B------:R-:W-:Y:S01]  /*0110*/  IMAD R7, R7, R3, R6 ;  /* 0x0000000307077224 */ /* 0x000fe200078e0206 */
[----:B------:R-:W1:Y:S03]  /*0120*/  LDCU.64 UR8, c[0x0][0x358] ;  /* 0x00006b00ff0877ac */ /* 0x000e660008000a00 */
[----:B0-----:R-:W-:-:S04]  /*0130*/  IMAD.WIDE R4, R7, 0x4, R4 ;  /* 0x0000000407047825 */ /* 0x001fc800078e0204 */
[----:B------:R-:W-:-:S05]  /*0140*/  IMAD.WIDE R6, R3, 0x4, R4 ;  /* 0x0000000403067825 */ /* 0x000fca00078e0204 */
[----:B-1----:R-:W2:Y:S01]  /*0150*/  LDG.E R9, desc[UR8][R6.64] ;  /* 0x0000000806097981 */ /* 0x002ea2000c1e1900 */
[----:B------:R-:W-:-:S05]  /*0160*/  IMAD.WIDE R10, R3, 0x4, R6 ;  /* 0x00000004030a7825 */ /* 0x000fca00078e0206 */
[----:B------:R0:W3:Y:S01]  /*0170*/  LDG.E R14, desc[UR8][R10.64] ;  /* 0x000000080a0e7981 */ /* 0x0000e2000c1e1900 */
[----:B------:R-:W-:-:S03]  /*0180*/  IMAD.WIDE R12, R3, 0x4, R10 ;  /* 0x00000004030c7825 */ /* 0x000fc600078e020a */
[----:B------:R1:W4:Y:S04]  /*0190*/  LDG.E R3, desc[UR8][R4.64] ;  /* 0x0000000804037981 */ /* 0x000328000c1e1900 */
[----:B------:R-:W5:Y:S01]  /*01a0*/  LDG.E R12, desc[UR8][R12.64] ;  /* 0x000000080c0c7981 */ /* 0x000f62000c1e1900 */
[----:B------:R-:W1:Y:S01]  /*01b0*/  S2UR UR7, SR_CgaCtaId ;  /* 0x00000000000779c3 */ /* 0x000e620000008800 */
[----:B------:R-:W-:Y:S01]  /*01c0*/  UMOV UR6, 0x400 ;  /* 0x0000040000067882 */ /* 0x000fe20000000000 */
[----:B------:R-:W-:Y:S01]  /*01d0*/  SHF.R.U32.HI R17, RZ, 0x2, R0 ;  /* 0x00000002ff117819 */ /* 0x000fe20000011600 */
[----:B------:R-:W-:-:S05]  /*01e0*/  IMAD.SHL.U32 R18, R0, 0x10, RZ ;  /* 0x0000001000127824 */ /* 0x000fca00078e00ff */
[----:B0-----:R-:W0:Y:S01]  /*01f0*/  LDC.64 R10, c[0x0][0x388] ;  /* 0x0000e200ff0a7b82 */ /* 0x001e220000000a00 */
[----:B-1----:R-:W-:-:S06]  /*0200*/  ULEA UR6, UR7, UR6, 0x18 ;  /* 0x0000000607067291 */ /* 0x002fcc000f8ec0ff */
[----:B------:R-:W-:-:S05]  /*0210*/  LEA R15, R0, UR6, 0x8 ;  /* 0x00000006000f7c11 */ /* 0x000fca000f8e40ff */
[C---:B------:R-:W-:Y:S01]  /*0220*/  IMAD R15, R8.reuse, 0x4, R15 ;  /* 0x00000004080f7824 */ /* 0x040fe200078e020f */
[----:B------:R-:W-:Y:S02]  /*0230*/  LEA R16, R8, R17, 0x2 ;  /* 0x0000001108107211 */ /* 0x000fe400078e10ff */
[----:B------:R-:W-:Y:S02]  /*0240*/  LOP3.LUT R5, R18, 0x30, RZ, 0xc0, !PT ;  /* 0x0000003012057812 */ /* 0x000fe400078ec0ff */
[----:B------:R-:W-:-:S04]  /*0250*/  LEA R16, R16, UR6, 0x6 ;  /* 0x0000000610107c11 */ /* 0x000fc8000f8e30ff */
[----:B------:R-:W-:Y:S02]  /*0260*/  IADD3 R5, PT, PT, R16, R5, RZ ;  /* 0x0000000510057210 */ /* 0x000fe40007ffe0ff */
[----:B------:R-:W-:Y:S01]  /*0270*/  SHF.L.U32 R0, R0, 0x2, RZ ;  /* 0x0000000200007819 */ /* 0x000fe200000006ff */
[----:B------:R-:W-:-:S03]  /*0280*/  VIADD R8, R8, UR5 ;  /* 0x0000000508087c36 */ /* 0x000fc60008000000 */
[----:B------:R-:W-:Y:S02]  /*0290*/  LOP3.LUT R0, R0, 0xc, RZ, 0xc0, !PT ;  /* 0x0000000c00007812 */ /* 0x000fe400078ec0ff */
[----:B------:R-:W-:Y:S01]  /*02a0*/  LEA R8, R8, R17, 0x2 ;  /* 0x0000001108087211 */ /* 0x000fe200078e10ff */
[----:B--2---:R-:W-:Y:S04]  /*02b0*/  STS [R15+0x40], R9 ;  /* 0x000040090f007388 */ /* 0x004fe80000000800 */
[----:B---3--:R-:W-:Y:S04]  /*02c0*/  STS [R15+0x80], R14 ;  /* 0x0000800e0f007388 */ /* 0x008fe80000000800 */
[----:B----4-:R1:W-:Y:S04]  /*02d0*/  STS [R15], R3 ;  /* 0x000000030f007388 */ /* 0x0103e80000000800 */
[----:B-----5:R2:W-:Y:S01]  /*02e0*/  STS [R15+0xc0], R12 ;  /* 0x0000c00c0f007388 */ /* 0x0205e20000000800 */
[----:B------:R-:W-:Y:S01]  /*02f0*/  BAR.SYNC.DEFER_BLOCKING 0x0 ;  /* 0x0000000000007b1d */ /* 0x000fe20000010000 */
[----:B-1----:R-:W-:-:S05]  /*0300*/  IADD3 R3, PT, PT, R0, UR4, RZ ;  /* 0x0000000400037c10 */ /* 0x002fca000fffe0ff */
[----:B------:R-:W-:Y:S01]  /*0310*/  IMAD R3, R3, R2, R8 ;  /* 0x0000000203037224 */ /* 0x000fe200078e0208 */
[----:B------:R-:W1:Y:S03]  /*0320*/  LDS.128 R4, [R5] ;  /* 0x0000000005047984 */ /* 0x000e660000000c00 */
[----:B0-----:R-:W-:-:S04]  /*0330*/  IMAD.WIDE R10, R3, 0x4, R10 ;  /* 0x00000004030a7825 */ /* 0x001fc800078e020a */
[----:B------:R-:W-:-:S04]  /*0340*/  IMAD.WIDE R8, R2, 0x4, R10 ;  /* 0x0000000402087825 */ /* 0x000fc800078e020a */
[----:B--2---:R-:W-:-:S04]  /*0350*/  IMAD.WIDE R12, R2, 0x4, R8 ;  /* 0x00000004020c7825 */ /* 0x004fc800078e0208 */
[----:B------:R-:W-:Y:S01]  /*0360*/  IMAD.WIDE R2, R2, 0x4, R12 ;  /* 0x0000000402027825 */ /* 0x000fe200078e020c */
[----:B-1----:R-:W-:Y:S04]  /*0370*/  STG.E desc[UR8][R10.64], R4 ;  /* 0x000000040a007986 */ /* 0x002fe8000c101908 */
[----:B------:R-:W-:Y:S04]  /*0380*/  STG.E desc[UR8][R8.64], R5 ;  /* 0x0000000508007986 */ /* 0x000fe8000c101908 */
[----:B------:R-:W-:Y:S04]  /*0390*/  STG.E desc[UR8][R12.64], R6 ;  /* 0x000000060c007986 */ /* 0x000fe8000c101908 */
[----:B------:R-:W-:Y:S01]  /*03a0*/  STG.E desc[UR8][R2.64], R7 ;  /* 0x0000000702007986 */ /* 0x000fe2000c101908 */
[----:B------:R-:W-:Y:S05]  /*03b0*/  EXIT ;  /* 0x000000000000794d */ /* 0x000fea0003800000 */
.L_x_2:
        /* <DEDUP_REMOVED lines=12> */
.L_x_15:


//--------------------- .text._Z43mat_transpose_f32x4_shared_col2row2d_kernelPfS_ii --------------------------
	.section	.text._Z43mat_transpose_f32x4_shared_col2row2d_kernelPfS_ii,"ax",@progbits
	.align	128
        .global         _Z43mat_transpose_f32x4_shared_col2row2d_kernelPfS_ii
        .type           _Z43mat_transpose_f32x4_shared_col2row2d_kernelPfS_ii,@function
        .size           _Z43mat_transpose_f32x4_shared_col2row2d_kernelPfS_ii,(.L_x_16 - _Z43mat_transpose_f32x4_shared_col2row2d_kernelPfS_ii)
        .other          _Z43mat_transpose_f32x4_shared_col2row2d_kernelPfS_ii,@"STO_CUDA_ENTRY STV_DEFAULT"
_Z43mat_transpose_f32x4_shared_col2row2d_kernelPfS_ii:
.text._Z43mat_transpose_f32x4_shared_col2row2d_kernelPfS_ii:
[----:B------:R-:W-:Y:S01]  /*0000*/  LDC R1, c[0x0][0x37c] ;  /* 0x0000df00ff017b82 */ /* 0x000fe20000000800 */
[----:B------:R-:W0:Y:S07]  /*0010*/  S2R R2, SR_TID.Y ;  /* 0x0000000000027919 */ /* 0x000e2e0000002200 */
[----:B------:R-:W0:Y:S01]  /*0020*/  S2UR UR8, SR_CTAID.Y ;  /* 0x00000000000879c3 */ /* 0x000e220000002600 */
[----:B------:R-:W1:Y:S01]  /*0030*/  LDCU.64 UR10, c[0x0][0x390] ;  /* 0x00007200ff0a77ac */ /* 0x000e620008000a00 */
[----:B------:R-:W2:Y:S06]  /*0040*/  S2R R12, SR_TID.X ;  /* 0x00000000000c7919 */ /* 0x000eac0000002100 */
[----:B------:R-:W0:Y:S08]  /*0050*/  LDC R5, c[0x0][0x360] ;  /* 0x0000d800ff057b82 */ /* 0x000e300000000800 */
[----:B------:R-:W2:Y:S01]  /*0060*/  S2UR UR4, SR_CTAID.X ;  /* 0x00000000000479c3 */ /* 0x000ea20000002500 */
[----:B0-----:R-:W-:-:S05]  /*0070*/  IMAD R3, R5, UR8, R2 ;  /* 0x0000000805037c24 */ /* 0x001fca000f8e0202 */
[----:B-1----:R-:W-:Y:S01]  /*0080*/  ISETP.GE.AND P0, PT, R3, UR10, PT ;  /* 0x0000000a03007c0c */ /* 0x002fe2000bf06270 */
[----:B--2---:R-:W-:-:S05]  /*0090*/  IMAD R0, R5, UR4, R12 ;  /* 0x0000000405007c24 */ /* 0x004fca000f8e020c */
[----:B------:R-:W-:-:S04]  /*00a0*/  LEA R4, R0, 0x3, 0x2 ;  /* 0x0000000300047811 */ /* 0x000fc800078e10ff */
        /* <DEDUP_REMOVED lines=10> */
[----:B------:R-:W0:Y:S01]  /*0150*/  S2UR UR5, SR_CgaCtaId ;  /* 0x00000000000579c3 */ /* 0x000e220000008800 */
[----:B------:R-:W-:Y:S01]  /*0160*/  UMOV UR4, 0x400 ;  /* 0x0000040000047882 */ /* 0x000fe20000000000 */
[----:B------:R-:W-:Y:S01]  /*0170*/  IMAD.SHL.U32 R3, R2, 0x400, RZ ;  /* 0x0000040002037824 */ /* 0x000fe200078e00ff */
[----:B------:R-:W-:-:S04]  /*0180*/  SHF.R.U32.HI R15, RZ, 0x2, R2 ;  /* 0x00000002ff0f7819 */ /* 0x000fc80000011602 */
[----:B------:R-:W-:Y:S01]  /*0190*/  LOP3.LUT R4, R3, 0xc00, RZ, 0xc0, !PT ;  /* 0x00000c0003047812 */ /* 0x000fe200078ec0ff */
[----:B------:R-:W-:Y:S01]  /*01a0*/  IMAD R5, R12, 0x4, R15 ;  /* 0x000000040c057824 */ /* 0x000fe200078e020f */
[----:B------:R-:W1:Y:S01]  /*01b0*/  LDC R16, c[0x0][0x364] ;  /* 0x0000d900ff107b82 */ /* 0x000e620000000800 */
[----:B------:R-:W-:Y:S01]  /*01c0*/  LEA R0, R0, R15, 0x2 ;  /* 0x0000000f00007211 */ /* 0x000fe200078e10ff */
[----:B0-----:R-:W-:-:S06]  /*01d0*/  ULEA UR4, UR5, UR4, 0x18 ;  /* 0x0000000405047291 */ /* 0x001fcc000f8ec0ff */
[----:B------:R-:W-:Y:S01]  /*01e0*/  LEA R3, R2, UR4, 0x8 ;  /* 0x0000000402037c11 */ /* 0x000fe2000f8e40ff */
[----:B------:R-:W-:Y:S02]  /*01f0*/  VIADD R4, R4, UR4 ;  /* 0x0000000404047c36 */ /* 0x000fe40008000000 */
[----:B------:R-:W-:Y:S01]  /*0200*/  IMAD.SHL.U32 R2, R2, 0x4, RZ ;  /* 0x0000000402027824 */ /* 0x000fe200078e00ff */
[----:B------:R-:W-:Y:S01]  /*0210*/  LEA R12, R12, R3, 0x4 ;  /* 0x000000030c0c7211 */ /* 0x000fe200078e20ff */
[----:B------:R-:W-:-:S03]  /*0220*/  IMAD R14, R5, 0x4, R4 ;  /* 0x00000004050e7824 */ /* 0x000fc600078e0204 */
[----:B------:R-:W-:Y:S02]  /*0230*/  LOP3.LUT R13, R2, 0xc, RZ, 0xc0, !PT ;  /* 0x0000000c020d7812 */ /* 0x000fe400078ec0ff */
[----:B------:R-:W0:Y:S03]  /*0240*/  LDC.64 R2, c[0x0][0x388] ;  /* 0x0000e200ff027b82 */ /* 0x000e260000000a00 */
[----:B-1----:R-:W-:-:S04]  /*0250*/  IMAD R13, R16, UR8, R13 ;  /* 0x00000008100d7c24 */ /* 0x002fc8000f8e020d */
[----:B------:R-:W-:Y:S01]  /*0260*/  IMAD R0, R0, UR10, R13 ;  /* 0x0000000a00007c24 */ /* 0x000fe2000f8e020d */
[----:B--2---:R1:W-:Y:S01]  /*0270*/  STS.128 [R12], R8 ;  /* 0x000000080c007388 */ /* 0x0043e20000000c00 */
[----:B------:R-:W-:Y:S03]  /*0280*/  BAR.SYNC.DEFER_BLOCKING 0x0 ;  /* 0x0000000000007b1d */ /* 0x000fe60000010000 */
[----:B-1----:R-:W-:-:S04]  /*0290*/  SHF.R.S32.HI R9, RZ, 0x1f, R0 ;  /* 0x0000001fff097819 */ /* 0x002fc80000011400 */
[----:B------:R-:W-:-:S04]  /*02a0*/  LEA.HI R9, R9, R0, RZ, 0x2 ;  /* 0x0000000009097211 */ /* 0x000fc800078f10ff */
[----:B------:R-:W-:Y:S01]  /*02b0*/  SHF.R.S32.HI R9, RZ, 0x2, R9 ;  /* 0x00000002ff097819 */ /* 0x000fe20000011409 */
[----:B------:R-:W-:Y:S04]  /*02c0*/  LDS R4, [R14] ;  /* 0x000000000e047984 */ /* 0x000fe80000000800 */
[----:B0-----:R-:W-:Y:S01]  /*02d0*/  IMAD.WIDE R2, R9, 0x10, R2 ;  /* 0x0000001009027825 */ /* 0x001fe200078e0202 */
[----:B------:R-:W-:Y:S04]  /*02e0*/  LDS R5, [R14+0x100] ;  /* 0x000100000e057984 */ /* 0x000fe80000000800 */
[----:B------:R-:W-:Y:S04]  /*02f0*/  LDS R6, [R14+0x200] ;  /* 0x000200000e067984 */ /* 0x000fe80000000800 */
[----:B------:R-:W0:Y:S04]  /*0300*/  LDS R7, [R14+0x300] ;  /* 0x000300000e077984 */ /* 0x000e280000000800 */
[----:B0-----:R-:W-:Y:S01]  /*0310*/  STG.E.128 desc[UR6][R2.64], R4 ;  /* 0x0000000402007986 */ /* 0x001fe2000c101d06 */
[----:B------:R-:W-:Y:S05]  /*0320*/  EXIT ;  /* 0x000000000000794d */ /* 0x000fea0003800000 */
.L_x_3:
        /* <DEDUP_REMOVED lines=13> */
.L_x_16:


//--------------------- .text._Z36mat_transpose_f32x4_row2col2d_kernelPfS_ii --------------------------
	.section	.text._Z36mat_transpose_f32x4_row2col2d_kernelPfS_ii,"ax",@progbits
	.align	128
        .global         _Z36mat_transpose_f32x4_row2col2d_kernelPfS_ii
        .type           _Z36mat_transpose_f32x4_row2col2d_kernelPfS_ii,@function
        .size           _Z36mat_transpose_f32x4_row2col2d_kernelPfS_ii,(.L_x_17 - _Z36mat_transpose_f32x4_row2col2d_kernelPfS_ii)
        .other          _Z36mat_transpose_f32x4_row2col2d_kernelPfS_ii,@"STO_CUDA_ENTRY STV_DEFAULT"
_Z36mat_transpose_f32x4_row2col2d_kernelPfS_ii:
.text._Z36mat_transpose_f32x4_row2col2d_kernelPfS_ii:
[----:B------:R-:W-:Y:S01]  /*0000*/  LDC R1, c[0x0][0x37c] ;  /* 0x0000df00ff017b82 */ /* 0x000fe20000000800 */
[----:B------:R-:W0:Y:S07]  /*0010*/  S2R R7, SR_TID.Y ;  /* 0x0000000000077919 */ /* 0x000e2e0000002200 */
[----:B------:R-:W1:Y:S01]  /*0020*/  LDC R0, c[0x0][0x360] ;  /* 0x0000d800ff007b82 */ /* 0x000e620000000800 */
[----:B------:R-:W1:Y:S07]  /*0030*/  S2R R5, SR_TID.X ;  /* 0x0000000000057919 */ /* 0x000e6e0000002100 */
[----:B------:R-:W0:Y:S08]  /*0040*/  S2UR UR5, SR_CTAID.Y ;  /* 0x00000000000579c3 */ /* 0x000e300000002600 */
[----:B------:R-:W0:Y:S08]  /*0050*/  LDC R18, c[0x0][0x364] ;  /* 0x0000d900ff127b82 */ /* 0x000e300000000800 */
[----:B------:R-:W1:Y:S08]  /*0060*/  S2UR UR4, SR_CTAID.X ;  /* 0x00000000000479c3 */ /* 0x000e700000002500 */
[----:B------:R-:W2:Y:S01]  /*0070*/  LDC.64 R2, c[0x0][0x390] ;  /* 0x0000e400ff027b82 */ /* 0x000ea20000000a00 */
[----:B0-----:R-:W-:-:S05]  /*0080*/  IMAD R18, R18, UR5, R7 ;  /* 0x0000000512127c24 */ /* 0x001fca000f8e0207 */
[----:B------:R-:W-:Y:S01]  /*0090*/  SHF.L.U32 R4, R18, 0x2, RZ ;  /* 0x0000000212047819 */ /* 0x000fe200000006ff */
[----:B-1----:R-:W-:-:S03]  /*00a0*/  IMAD R0, R0, UR4, R5 ;  /* 0x0000000400007c24 */ /* 0x002fc6000f8e0205 */
[----:B------:R-:W-:Y:S02]  /*00b0*/  IADD3 R5, PT, PT, R4, 0x3, RZ ;  /* 0x0000000304057810 */ /* 0x000fe40007ffe0ff */
[----:B--2---:R-:W-:-:S04]  /*00c0*/  ISETP.GE.AND P0, PT, R0, R3, PT ;  /* 0x000000030000720c */ /* 0x004fc80003f06270 */
[----:B------:R-:W-:-:S13]  /*00d0*/  ISETP.GE.OR P0, PT, R5, R2, P0 ;  /* 0x000000020500720c */ /* 0x000fda0000706670 */
[----:B------:R-:W-:Y:S05]  /*00e0*/  @P0 EXIT ;  /* 0x000000000000094d */ /* 0x000fea0003800000 */
[----:B------:R-:W0:Y:S01]  /*00f0*/  LDC.64 R8, c[0x0][0x380] ;  /* 0x0000e000ff087b82 */ /* 0x000e220000000a00 */
[----:B------:R-:W-:Y:S01]  /*0100*/  IMAD R5, R4, R3, R0 ;  /* 0x0000000304057224 */ /* 0x000fe200078e0200 */
[----:B------:R-:W1:Y:S06]  /*0110*/  LDCU.64 UR4, c[0x0][0x358] ;  /* 0x00006b00ff0477ac */ /* 0x000e6c0008000a00 */
[----:B------:R-:W2:Y:S01]  /*0120*/  LDC.64 R16, c[0x0][0x388] ;  /* 0x0000e200ff107b82 */ /* 0x000ea20000000a00 */
[----:B0-----:R-:W-:-:S05]  /*0130*/  IMAD.WIDE R8, R5, 0x4, R8 ;  /* 0x0000000405087825 */ /* 0x001fca00078e0208 */
[----:B-1----:R-:W3:Y:S01]  /*0140*/  LDG.E R4, desc[UR4][R8.64] ;  /* 0x0000000408047981 */ /* 0x002ee2000c1e1900 */
[----:B------:R-:W-:-:S05]  /*0150*/  IMAD.WIDE R10, R3, 0x4, R8 ;  /* 0x00000004030a7825 */ /* 0x000fca00078e0208 */
[----:B------:R-:W3:Y:S01]  /*0160*/  LDG.E R5, desc[UR4][R10.64] ;  /* 0x000000040a057981 */ /* 0x000ee2000c1e1900 */
[----:B------:R-:W-:-:S05]  /*0170*/  IMAD.WIDE R12, R3, 0x4, R10 ;  /* 0x00000004030c7825 */ /* 0x000fca00078e020a */
[----:B------:R-:W3:Y:S01]  /*0180*/  LDG.E R6, desc[UR4][R12.64] ;  /* 0x000000040c067981 */ /* 0x000ee2000c1e1900 */
[----:B------:R-:W-:-:S05]  /*0190*/  IMAD.WIDE R14, R3, 0x4, R12 ;  /* 0x00000004030e7825 */ /* 0x000fca00078e020c */
[----:B------:R-:W3:Y:S01]  /*01a0*/  LDG.E R7, desc[UR4][R14.64] ;  /* 0x000000040e077981 */ /* 0x000ee2000c1e1900 */
[----:B------:R-:W-:-:S05]  /*01b0*/  IMAD R0, R0, R2, RZ ;  /* 0x0000000200007224 */ /* 0x000fca00078e02ff */
[----:B------:R-:W-:-:S04]  /*01c0*/  SHF.R.S32.HI R3, RZ, 0x1f, R0 ;  /* 0x0000001fff037819 */ /* 0x000fc80000011400 */
[----:B------:R-:W-:-:S04]  /*01d0*/  LEA.HI R3, R3, R0, RZ, 0x2 ;  /* 0x0000000003037211 */ /* 0x000fc800078f10ff */
[----:B------:R-:W-:-:S05]  /*01e0*/  LEA.HI.SX32 R3, R3, R18, 0x1e ;  /* 0x0000001203037211 */ /* 0x000fca00078ff2ff */
[----:B--2---:R-:W-:-:S05]  /*01f0*/  IMAD.WIDE R2, R3, 0x10, R16 ;  /* 0x0000001003027825 */ /* 0x004fca00078e0210 */
[----:B---3--:R-:W-:Y:S01]  /*0200*/  STG.E.128 desc[UR4][R2.64], R4 ;  /* 0x0000000402007986 */ /* 0x008fe2000c101d04 */
[----:B------:R-:W-:Y:S05]  /*0210*/  EXIT ;  /* 0x000000000000794d */ /* 0x000fea0003800000 */
.L_x_4:
        /* <DEDUP_REMOVED lines=14> */
.L_x_17:


//--------------------- .text._Z36mat_transpose_f32x4_col2row2d_kernelPfS_ii --------------------------
	.section	.text._Z36mat_transpose_f32x4_col2row2d_kernelPfS_ii,"ax",@progbits
	.align	128
        .global         _Z36mat_transpose_f32x4_col2row2d_kernelPfS_ii
        .type           _Z36mat_transpose_f32x4_col2row2d_kernelPfS_ii,@function
        .size           _Z36mat_transpose_f32x4_col2row2d_kernelPfS_ii,(.L_x_18 - _Z36mat_transpose_f32x4_col2row2d_kernelPfS_ii)
        .other          _Z36mat_transpose_f32x4_col2row2d_kernelPfS_ii,@"STO_CUDA_ENTRY STV_DEFAULT"
_Z36mat_transpose_f32x4_col2row2d_kernelPfS_ii:
.text._Z36mat_transpose_f32x4_col2row2d_kernelPfS_ii:
[----:B------:R-:W-:Y:S01]  /*0000*/  LDC R1, c[0x0][0x37c] ;  /* 0x0000df00ff017b82 */ /* 0x000fe20000000800 */
[----:B------:R-:W0:Y:S07]  /*0010*/  S2R R5, SR_TID.X ;  /* 0x0000000000057919 */ /* 0x000e2e0000002100 */
[----:B------:R-:W0:Y:S01]  /*0020*/  S2UR UR4, SR_CTAID.X ;  /* 0x00000000000479c3 */ /* 0x000e220000002500 */
[----:B------:R-:W1:Y:S07]  /*0030*/  S2R R6, SR_TID.Y ;  /* 0x0000000000067919 */ /* 0x000e6e0000002200 */
[----:B------:R-:W0:Y:S08]  /*0040*/  LDC R0, c[0x0][0x360] ;  /* 0x0000d800ff007b82 */ /* 0x000e300000000800 */
[----:B------:R-:W1:Y:S08]  /*0050*/  S2UR UR5, SR_CTAID.Y ;  /* 0x00000000000579c3 */ /* 0x000e700000002600 */
[----:B------:R-:W1:Y:S08]  /*0060*/  LDC R11, c[0x0][0x364] ;  /* 0x0000d900ff0b7b82 */ /* 0x000e700000000800 */
[----:B------:R-:W2:Y:S01]  /*0070*/  LDC.64 R2, c[0x0][0x390] ;  /* 0x0000e400ff027b82 */ /* 0x000ea20000000a00 */
[----:B0-----:R-:W-:-:S05]  /*0080*/  IMAD R0, R0, UR4, R5 ;  /* 0x0000000400007c24 */ /* 0x001fca000f8e0205 */
[----:B------:R-:W-:-:S04]  /*0090*/  SHF.L.U32 R10, R0, 0x2, RZ ;  /* 0x00000002000a7819 */ /* 0x000fc800000006ff */
[----:B------:R-:W-:Y:S01]  /*00a0*/  IADD3 R4, PT, PT, R10, 0x3, RZ ;  /* 0x000000030a047810 */ /* 0x000fe20007ffe0ff */
[----:B-1----:R-:W-:-:S03]  /*00b0*/  IMAD R11, R11, UR5, R6 ;  /* 0x000000050b0b7c24 */ /* 0x002fc6000f8e0206 */
[----:B--2---:R-:W-:-:S04]  /*00c0*/  ISETP.GE.AND P0, PT, R4, R3, PT ;  /* 0x000000030400720c */ /* 0x004fc80003f06270 */
[----:B------:R-:W-:-:S13]  /*00d0*/  ISETP.GE.OR P0, PT, R11, R2, P0 ;  /* 0x000000020b00720c */ /* 0x000fda0000706670 */
[----:B------:R-:W-:Y:S05]  /*00e0*/  @P0 EXIT ;  /* 0x000000000000094d */ /* 0x000fea0003800000 */
[----:B------:R-:W0:Y:S01]  /*00f0*/  LDC.64 R4, c[0x0][0x380] ;  /* 0x0000e000ff047b82 */ /* 0x000e220000000a00 */
[----:B------:R-:W-:Y:S01]  /*0100*/  IMAD R3, R11, R3, RZ ;  /* 0x000000030b037224 */ /* 0x000fe200078e02ff */
[----:B------:R-:W1:Y:S04]  /*0110*/  LDCU.64 UR4, c[0x0][0x358] ;  /* 0x00006b00ff0477ac */ /* 0x000e680008000a00 */
[----:B------:R-:W-:Y:S02]  /*0120*/  SHF.R.S32.HI R6, RZ, 0x1f, R3 ;  /* 0x0000001fff067819 */ /* 0x000fe40000011403 */
[----:B------:R-:W2:Y:S02]  /*0130*/  LDC.64 R8, c[0x0][0x388] ;  /* 0x0000e200ff087b82 */ /* 0x000ea40000000a00 */
[----:B------:R-:W-:-:S04]  /*0140*/  LEA.HI R3, R6, R3, RZ, 0x2 ;  /* 0x0000000306037211 */ /* 0x000fc800078f10ff */
[----:B------:R-:W-:-:S05]  /*0150*/  LEA.HI.SX32 R3, R3, R0, 0x1e ;  /* 0x0000000003037211 */ /* 0x000fca00078ff2ff */
[----:B0-----:R-:W-:-:S06]  /*0160*/  IMAD.WIDE R4, R3, 0x10, R4 ;  /* 0x0000001003047825 */ /* 0x001fcc00078e0204 */
[----:B-1----:R-:W3:Y:S01]  /*0170*/  LDG.E.128 R4, desc[UR4][R4.64] ;  /* 0x0000000404047981 */ /* 0x002ee2000c1e1d00 */
[----:B------:R-:W-:-:S04]  /*0180*/  IMAD R11, R10, R2, R11 ;  /* 0x000000020a0b7224 */ /* 0x000fc800078e020b */
[----:B--2---:R-:W-:-:S04]  /*0190*/  IMAD.WIDE R8, R11, 0x4, R8 ;  /* 0x000000040b087825 */ /* 0x004fc800078e0208 */
[----:B------:R-:W-:-:S04]  /*01a0*/  IMAD.WIDE R10, R2, 0x4, R8 ;  /* 0x00000004020a7825 */ /* 0x000fc800078e0208 */
[----:B------:R-:W-:-:S04]  /*01b0*/  IMAD.WIDE R12, R2, 0x4, R10 ;  /* 0x00000004020c7825 */ /* 0x000fc800078e020a */
[----:B------:R-:W-:Y:S01]  /*01c0*/  IMAD.WIDE R2, R2, 0x4, R12 ;  /* 0x0000000402027825 */ /* 0x000fe200078e020c */
[----:B---3--:R-:W-:Y:S04]  /*01d0*/  STG.E desc[UR4][R8.64], R4 ;  /* 0x0000000408007986 */ /* 0x008fe8000c101904 */
[----:B------:R-:W-:Y:S04]  /*01e0*/  STG.E desc[UR4][R10.64], R5 ;  /* 0x000000050a007986 */ /* 0x000fe8000c101904 */
[----:B------:R-:W-:Y:S04]  /*01f0*/  STG.E desc[UR4][R12.64], R6 ;  /* 0x000000060c007986 */ /* 0x000fe8000c101904 */
[----:B------:R-:W-:Y:S01]  /*0200*/  STG.E desc[UR4][R2.64], R7 ;  /* 0x0000000702007986 */ /* 0x000fe2000c101904 */
[----:B------:R-:W-:Y:S05]  /*0210*/  EXIT ;  /* 0x000000000000794d */ /* 0x000fea0003800000 */
.L_x_5:
        /* <DEDUP_REMOVED lines=14> */
.L_x_18:


//--------------------- .text._Z34mat_transpose_f32_row2col2d_kernelPfS_ii --------------------------
	.section	.text._Z34mat_transpose_f32_row2col2d_kernelPfS_ii,"ax",@progbits
	.align	128
        .global         _Z34mat_transpose_f32_row2col2d_kernelPfS_ii
        .type           _Z34mat_transpose_f32_row2col2d_kernelPfS_ii,@function
        .size           _Z34mat_transpose_f32_row2col2d_kernelPfS_ii,(.L_x_19 - _Z34mat_transpose_f32_row2col2d_kernelPfS_ii)
        .other          _Z34mat_transpose_f32_row2col2d_kernelPfS_ii,@"STO_CUDA_ENTRY STV_DEFAULT"
_Z34mat_transpose_f32_row2col2d_kernelPfS_ii:
.text._Z34mat_transpose_f32_row2col2d_kernelPfS_ii:
[----:B------:R-:W-:Y:S01]  /*0000*/  LDC R1, c[0x0][0x37c] ;  /* 0x0000df00ff017b82 */ /* 0x000fe20000000800 */
[----:B------:R-:W0:Y:S07]  /*0010*/  S2R R3, SR_TID.X ;  /* 0x0000000000037919 */ /* 0x000e2e0000002100 */
[----:B------:R-:W0:Y:S01]  /*0020*/  S2UR UR4, SR_CTAID.X ;  /* 0x00000000000479c3 */ /* 0x000e220000002500 */
[----:B------:R-:W1:Y:S01]  /*0030*/  LDCU.64 UR6, c[0x0][0x390] ;  /* 0x00007200ff0677ac */ /* 0x000e620008000a00 */
[----:B------:R-:W2:Y:S06]  /*0040*/  S2R R2, SR_TID.Y ;  /* 0x0000000000027919 */ /* 0x000eac0000002200 */
[----:B------:R-:W0:Y:S08]  /*0050*/  LDC R0, c[0x0][0x360] ;  /* 0x0000d800ff007b82 */ /* 0x000e300000000800 */
[----:B------:R-:W2:Y:S08]  /*0060*/  S2UR UR5, SR_CTAID.Y ;  /* 0x00000000000579c3 */ /* 0x000eb00000002600 */
[----:B------:R-:W2:Y:S01]  /*0070*/  LDC R7, c[0x0][0x364] ;  /* 0x0000d900ff077b82 */ /* 0x000ea20000000800 */
[----:B0-----:R-:W-:-:S05]  /*0080*/  IMAD R0, R0, UR4, R3 ;  /* 0x0000000400007c24 */ /* 0x001fca000f8e0203 */
[----:B-1----:R-:W-:Y:S01]  /*0090*/  ISETP.GE.AND P0, PT, R0, UR7, PT ;  /* 0x0000000700007c0c */ /* 0x002fe2000bf06270 */
[----:B--2---:R-:W-:-:S05]  /*00a0*/  IMAD R7, R7, UR5, R2 ;  /* 0x0000000507077c24 */ /* 0x004fca000f8e0202 */
[----:B------:R-:W-:-:S13]  /*00b0*/  ISETP.GE.OR P0, PT, R7, UR6, P0 ;  /* 0x0000000607007c0c */ /* 0x000fda0008706670 */
[----:B------:R-:W-:Y:S05]  /*00c0*/  @P0 EXIT ;  /* 0x000000000000094d */ /* 0x000fea0003800000 */
[----:B------:R-:W0:Y:S01]  /*00d0*/  LDC.64 R2, c[0x0][0x380] ;  /* 0x0000e000ff027b82 */ /* 0x000e220000000a00 */
[----:B------:R-:W1:Y:S01]  /*00e0*/  LDCU.64 UR4, c[0x0][0x358] ;  /* 0x00006b00ff0477ac */ /* 0x000e620008000a00 */
[----:B------:R-:W-:-:S04]  /*00f0*/  IMAD R5, R7, UR7, R0 ;  /* 0x0000000707057c24 */ /* 0x000fc8000f8e0200 */
[----:B0-----:R-:W-:Y:S02]  /*0100*/  IMAD.WIDE R2, R5, 0x4, R2 ;  /* 0x0000000405027825 */ /* 0x001fe400078e0202 */
[----:B------:R-:W0:Y:S04]  /*0110*/  LDC.64 R4, c[0x0][0x388] ;  /* 0x0000e200ff047b82 */ /* 0x000e280000000a00 */
[----:B-1----:R-:W2:Y:S01]  /*0120*/  LDG.E R3, desc[UR4][R2.64] ;  /* 0x0000000402037981 */ /* 0x002ea2000c1e1900 */
[----:B------:R-:W-:-:S04]  /*0130*/  IMAD R7, R0, UR6, R7 ;  /* 0x0000000600077c24 */ /* 0x000fc8000f8e0207 */
[----:B0-----:R-:W-:-:S05]  /*0140*/  IMAD.WIDE R4, R7, 0x4, R4 ;  /* 0x0000000407047825 */ /* 0x001fca00078e0204 */
[----:B--2---:R-:W-:Y:S01]  /*0150*/  STG.E desc[UR4][R4.64], R3 ;  /* 0x0000000304007986 */ /* 0x004fe2000c101904 */
[----:B------:R-:W-:Y:S05]  /*0160*/  EXIT ;  /* 0x000000000000794d */ /* 0x000fea0003800000 */
.L_x_6:
        /* <DEDUP_REMOVED lines=9> */
.L_x_19:


//--------------------- .text._Z34mat_transpose_f32_col2row2d_kernelPfS_ii --------------------------
	.section	.text._Z34mat_transpose_f32_col2row2d_kernelPfS_ii,"ax",@progbits
	.align	128
        .global         _Z34mat_transpose_f32_col2row2d_kernelPfS_ii
        .type           _Z34mat_transpose_f32_col2row2d_kernelPfS_ii,@function
        .size           _Z34mat_transpose_f32_col2row2d_kernelPfS_ii,(.L_x_20 - _Z34mat_transpose_f32_col2row2d_kernelPfS_ii)
        .other          _Z34mat_transpose_f32_col2row2d_kernelPfS_ii,@"STO_CUDA_ENTRY STV_DEFAULT"
_Z34mat_transpose_f32_col2row2d_kernelPfS_ii:
.text._Z34mat_transpose_f32_col2row2d_kernelPfS_ii:
[----:B------:R-:W-:Y:S01]  /*0000*/  LDC R1, c[0x0][0x37c] ;  /* 0x0000df00ff017b82 */ /* 0x000fe20000000800 */
[----:B------:R-:W0:Y:S07]  /*0010*/  S2R R2, SR_TID.Y ;  /* 0x0000000000027919 */ /* 0x000e2e0000002200 */
[----:B------:R-:W1:Y:S01]  /*0020*/  LDC R0, c[0x0][0x360] ;  /* 0x0000d800ff007b82 */ /* 0x000e620000000800 */
[----:B------:R-:W2:Y:S01]  /*0030*/  LDCU.64 UR6, c[0x0][0x390] ;  /* 0x00007200ff0677ac */ /* 0x000ea20008000a00 */
[----:B------:R-:W1:Y:S06]  /*0040*/  S2R R3, SR_TID.X ;  /* 0x0000000000037919 */ /* 0x000e6c0000002100 */
[----:B------:R-:W0:Y:S08]  /*0050*/  S2UR UR5, SR_CTAID.Y ;  /* 0x00000000000579c3 */ /* 0x000e300000002600 */
[----:B------:R-:W0:Y:S08]  /*0060*/  LDC R7, c[0x0][0x364] ;  /* 0x0000d900ff077b82 */ /* 0x000e300000000800 */
[----:B------:R-:W1:Y:S01]  /*0070*/  S2UR UR4, SR_CTAID.X ;  /* 0x00000000000479c3 */ /* 0x000e620000002500 */
[----:B0-----:R-:W-:-:S05]  /*0080*/  IMAD R7, R7, UR5, R2 ;  /* 0x0000000507077c24 */ /* 0x001fca000f8e0202 */
[----:B--2---:R-:W-:Y:S01]  /*0090*/  ISETP.GE.AND P0, PT, R7, UR6, PT ;  /* 0x0000000607007c0c */ /* 0x004fe2000bf06270 */
[----:B-1----:R-:W-:-:S05]  /*00a0*/  IMAD R0, R0, UR4, R3 ;  /* 0x0000000400007c24 */ /* 0x002fca000f8e0203 */
        /* <DEDUP_REMOVED lines=12> */
.L_x_7:
        /* <DEDUP_REMOVED lines=9> */
.L_x_20:


//--------------------- .text._Z35mat_transpose_f32_diagonal2d_kernelPfS_ii --------------------------
	.section	.text._Z35mat_transpose_f32_diagonal2d_kernelPfS_ii,"ax",@progbits
	.align	128
        .global         _Z35mat_transpose_f32_diagonal2d_kernelPfS_ii
        .type           _Z35mat_transpose_f32_diagonal2d_kernelPfS_ii,@function
        .size           _Z35mat_transpose_f32_diagonal2d_kernelPfS_ii,(.L_x_21 - _Z35mat_transpose_f32_diagonal2d_kernelPfS_ii)
        .other          _Z35mat_transpose_f32_diagonal2d_kernelPfS_ii,@"STO_CUDA_ENTRY STV_DEFAULT"
_Z35mat_transpose_f32_diagonal2d_kernelPfS_ii:
.text._Z35mat_transpose_f32_diagonal2d_kernelPfS_ii:
[----:B------:R-:W-:Y:S08]  /*0000*/  LDC R1, c[0x0][0x37c] ;  /* 0x0000df00ff017b82 */ /* 0x000ff00000000800 */
[----:B------:R-:W0:Y:S01]  /*0010*/  LDC R5, c[0x0][0x370] ;  /* 0x0000dc00ff057b82 */ /* 0x000e220000000800 */
[----:B------:R-:W1:Y:S07]  /*0020*/  LDCU.64 UR6, c[0x0][0x390] ;  /* 0x00007200ff0677ac */ /* 0x000e6e0008000a00 */
[----:B------:R-:W-:Y:S08]  /*0030*/  S2UR UR5, SR_CTAID.X ;  /* 0x00000000000579c3 */ /* 0x000ff00000002500 */
[----:B------:R-:W2:Y:S01]  /*0040*/  S2UR UR4, SR_CTAID.Y ;  /* 0x00000000000479c3 */ /* 0x000ea20000002600 */
[----:B0-----:R-:W0:Y:S01]  /*0050*/  I2F.U32.RP R0, R5 ;  /* 0x0000000500007306 */ /* 0x001e220000209000 */
[----:B------:R-:W-:-:S07]  /*0060*/  ISETP.NE.U32.AND P1, PT, R5, RZ, PT ;  /* 0x000000ff0500720c */ /* 0x000fce0003f25070 */
[----:B0-----:R-:W0:Y:S01]  /*0070*/  MUFU.RCP R0, R0 ;  /* 0x0000000000007308 */ /* 0x001e220000001000 */
[----:B--2---:R-:W-:Y:S01]  /*0080*/  UIADD3 UR4, UPT, UPT, UR5, UR4, URZ ;  /* 0x0000000405047290 */ /* 0x004fe2000fffe0ff */
[----:B0-----:R-:W-:-:S06]  /*0090*/  IADD3 R2, PT, PT, R0, 0xffffffe, RZ ;  /* 0x0ffffffe00027810 */ /* 0x001fcc0007ffe0ff */
[----:B------:R0:W2:Y:S02]  /*00a0*/  F2I.FTZ.U32.TRUNC.NTZ R3, R2 ;  /* 0x0000000200037305 */ /* 0x0000a4000021f000 */
[----:B0-----:R-:W-:Y:S01]  /*00b0*/  HFMA2 R2, -RZ, RZ, 0, 0 ;  /* 0x00000000ff027431 */ /* 0x001fe200000001ff */
[----:B--2---:R-:W-:-:S05]  /*00c0*/  IADD3 R4, PT, PT, RZ, -R3, RZ ;  /* 0x80000003ff047210 */ /* 0x004fca0007ffe0ff */
[----:B------:R-:W-:-:S04]  /*00d0*/  IMAD R7, R4, R5, RZ ;  /* 0x0000000504077224 */ /* 0x000fc800078e02ff */
[----:B------:R-:W-:Y:S02]  /*00e0*/  IMAD.HI.U32 R3, R3, R7, R2 ;  /* 0x0000000703037227 */ /* 0x000fe400078e0002 */
[----:B------:R-:W0:Y:S04]  /*00f0*/  S2R R7, SR_TID.Y ;  /* 0x0000000000077919 */ /* 0x000e280000002200 */
[----:B------:R-:W-:-:S05]  /*0100*/  IMAD.HI.U32 R3, R3, UR4, RZ ;  /* 0x0000000403037c27 */ /* 0x000fca000f8e00ff */
[----:B------:R-:W-:Y:S02]  /*0110*/  IADD3 R0, PT, PT, -R3, RZ, RZ ;  /* 0x000000ff03007210 */ /* 0x000fe40007ffe1ff */
[----:B------:R-:W2:Y:S03]  /*0120*/  S2R R3, SR_TID.X ;  /* 0x0000000000037919 */ /* 0x000ea60000002100 */
[----:B------:R-:W-:Y:S01]  /*0130*/  IMAD R0, R5, R0, UR4 ;  /* 0x0000000405007e24 */ /* 0x000fe2000f8e0200 */
[----:B------:R-:W2:Y:S01]  /*0140*/  LDCU UR4, c[0x0][0x360] ;  /* 0x00006c00ff0477ac */ /* 0x000ea20008000800 */
[----:B------:R-:W0:Y:S03]  /*0150*/  LDC R2, c[0x0][0x364] ;  /* 0x0000d900ff027b82 */ /* 0x000e260000000800 */
[----:B------:R-:W-:-:S13]  /*0160*/  ISETP.GE.U32.AND P0, PT, R0, R5, PT ;  /* 0x000000050000720c */ /* 0x000fda0003f06070 */
[----:B------:R-:W-:-:S04]  /*0170*/  @P0 IADD3 R0, PT, PT, R0, -R5, RZ ;  /* 0x8000000500000210 */ /* 0x000fc80007ffe0ff */
[----:B------:R-:W-:Y:S01]  /*0180*/  ISETP.GE.U32.AND P0, PT, R0, R5, PT ;  /* 0x000000050000720c */ /* 0x000fe20003f06070 */
[----:B0-----:R-:W-:-:S12]  /*0190*/  IMAD R7, R2, UR5, R7 ;  /* 0x0000000502077c24 */ /* 0x001fd8000f8e0207 */
[-C--:B------:R-:W-:Y:S02]  /*01a0*/  @P0 IADD3 R0, PT, PT, R0, -R5.reuse, RZ ;  /* 0x8000000500000210 */ /* 0x080fe40007ffe0ff */
[----:B------:R-:W-:-:S05]  /*01b0*/  @!P1 LOP3.LUT R0, RZ, R5, RZ, 0x33, !PT ;  /* 0x00000005ff009212 */ /* 0x000fca00078e33ff */
[----:B--2---:R-:W-:-:S05]  /*01c0*/  IMAD R0, R0, UR4, R3 ;  /* 0x0000000400007c24 */ /* 0x004fca000f8e0203 */
[----:B-1----:R-:W-:-:S04]  /*01d0*/  ISETP.GE.AND P0, PT, R0, UR6, PT ;  /* 0x0000000600007c0c */ /* 0x002fc8000bf06270 */
        /* <DEDUP_REMOVED lines=12> */
.L_x_8:
        /* <DEDUP_REMOVED lines=14> */
.L_x_21:


//--------------------- .text._Z34mat_transpose_f32x4_row2col_kernelPfS_ii --------------------------
	.section	.text._Z34mat_transpose_f32x4_row2col_kernelPfS_ii,"ax",@progbits
	.align	128
        .global         _Z34mat_transpose_f32x4_row2col_kernelPfS_ii
        .type           _Z34mat_transpose_f32x4_row2col_kernelPfS_ii,@function
        .size           _Z34mat_transpose_f32x4_row2col_kernelPfS_ii,(.L_x_22 - _Z34mat_transpose_f32x4_row2col_kernelPfS_ii)
        .other          _Z34mat_transpose_f32x4_row2col_kernelPfS_ii,@"STO_CUDA_ENTRY STV_DEFAULT"
_Z34mat_transpose_f32x4_row2col_kernelPfS_ii:
.text._Z34mat_transpose_f32x4_row2col_kernelPfS_ii:
[----:B------:R-:W-:Y:S08]  /*0000*/  LDC R1, c[0x0][0x37c] ;  /* 0x0000df00ff017b82 */ /* 0x000ff00000000800 */
[----:B------:R-:W0:Y:S01]  /*0010*/  LDC R9, c[0x0][0x390] ;  /* 0x0000e400ff097b82 */ /* 0x000e220000000800 */
[----:B------:R-:W1:Y:S07]  /*0020*/  S2R R5, SR_TID.X ;  /* 0x0000000000057919 */ /* 0x000e6e0000002100 */
[----:B------:R-:W1:Y:S08]  /*0030*/  S2UR UR4, SR_CTAID.X ;  /* 0x00000000000479c3 */ /* 0x000e700000002500 */
[----:B------:R-:W1:Y:S01]  /*0040*/  LDC R0, c[0x0][0x360] ;  /* 0x0000d800ff007b82 */ /* 0x000e620000000800 */
[----:B0-----:R-:W-:-:S07]  /*0050*/  IABS R7, R9 ;  /* 0x0000000900077213 */ /* 0x001fce0000000000 */
[----:B------:R-:W0:Y:S01]  /*0060*/  LDC R13, c[0x0][0x394] ;  /* 0x0000e500ff0d7b82 */ /* 0x000e220000000800 */
[----:B------:R-:W2:Y:S01]  /*0070*/  I2F.RP R4, R7 ;  /* 0x0000000700047306 */ /* 0x000ea20000209400 */
[----:B-1----:R-:W-:-:S07]  /*0080*/  IMAD R0, R0, UR4, R5 ;  /* 0x0000000400007c24 */ /* 0x002fce000f8e0205 */
[----:B--2---:R-:W1:Y:S01]  /*0090*/  MUFU.RCP R4, R4 ;  /* 0x0000000400047308 */ /* 0x004e620000001000 */
[----:B------:R-:W-:Y:S01]  /*00a0*/  SHF.L.U32 R0, R0, 0x2, RZ ;  /* 0x0000000200007819 */ /* 0x000fe200000006ff */
[----:B-1----:R-:W-:-:S03]  /*00b0*/  VIADD R2, R4, 0xffffffe ;  /* 0x0ffffffe04027836 */ /* 0x002fc60000000000 */
[----:B------:R-:W-:-:S03]  /*00c0*/  IABS R4, R0 ;  /* 0x0000000000047213 */ /* 0x000fc60000000000 */
[----:B------:R1:W2:Y:S02]  /*00d0*/  F2I.FTZ.U32.TRUNC.NTZ R3, R2 ;  /* 0x0000000200037305 */ /* 0x0002a4000021f000 */
[----:B-1----:R-:W-:Y:S02]  /*00e0*/  IMAD.MOV.U32 R2, RZ, RZ, RZ ;  /* 0x000000ffff027224 */ /* 0x002fe400078e00ff */
[----:B--2---:R-:W-:-:S04]  /*00f0*/  IMAD.MOV R6, RZ, RZ, -R3 ;  /* 0x000000ffff067224 */ /* 0x004fc800078e0a03 */
[----:B------:R-:W-:Y:S01]  /*0100*/  IMAD R5, R6, R7, RZ ;  /* 0x0000000706057224 */ /* 0x000fe200078e02ff */
[----:B------:R-:W-:-:S03]  /*0110*/  LOP3.LUT R6, RZ, R9, RZ, 0x33, !PT ;  /* 0x00000009ff067212 */ /* 0x000fc600078e33ff */
[----:B------:R-:W-:-:S06]  /*0120*/  IMAD.HI.U32 R3, R3, R5, R2 ;  /* 0x0000000503037227 */ /* 0x000fcc00078e0002 */
[----:B------:R-:W-:-:S05]  /*0130*/  IMAD.HI.U32 R3, R3, R4, RZ ;  /* 0x0000000403037227 */ /* 0x000fca00078e00ff */
[----:B------:R-:W-:-:S05]  /*0140*/  IADD3 R2, PT, PT, -R3, RZ, RZ ;  /* 0x000000ff03027210 */ /* 0x000fca0007ffe1ff */
[----:B------:R-:W-:Y:S01]  /*0150*/  IMAD R4, R7, R2, R4 ;  /* 0x0000000207047224 */ /* 0x000fe200078e0204 */
[----:B------:R-:W-:-:S04]  /*0160*/  LOP3.LUT R2, R0, R9, RZ, 0x3c, !PT ;  /* 0x0000000900027212 */ /* 0x000fc800078e3cff */
[----:B------:R-:W-:Y:S02]  /*0170*/  ISETP.GT.U32.AND P2, PT, R7, R4, PT ;  /* 0x000000040700720c */ /* 0x000fe40003f44070 */
[----:B------:R-:W-:-:S11]  /*0180*/  ISETP.GE.AND P0, PT, R2, RZ, PT ;  /* 0x000000ff0200720c */ /* 0x000fd60003f06270 */
[----:B------:R-:W-:Y:S01]  /*0190*/  @!P2 IMAD.IADD R4, R4, 0x1, -R7 ;  /* 0x000000010404a824 */ /* 0x000fe200078e0a07 */
[----:B------:R-:W-:-:S04]  /*01a0*/  @!P2 IADD3 R3, PT, PT, R3, 0x1, RZ ;  /* 0x000000010303a810 */ /* 0x000fc80007ffe0ff */
[----:B------:R-:W-:-:S13]  /*01b0*/  ISETP.GE.U32.AND P1, PT, R4, R7, PT ;  /* 0x000000070400720c */ /* 0x000fda0003f26070 */
[----:B------:R-:W-:Y:S01]  /*01c0*/  @P1 VIADD R3, R3, 0x1 ;  /* 0x0000000103031836 */ /* 0x000fe20000000000 */
[----:B------:R-:W-:-:S04]  /*01d0*/  ISETP.NE.AND P1, PT, R9, RZ, PT ;  /* 0x000000ff0900720c */ /* 0x000fc80003f25270 */
[----:B------:R-:W-:-:S04]  /*01e0*/  @!P0 IADD3 R3, PT, PT, -R3, RZ, RZ ;  /* 0x000000ff03038210 */ /* 0x000fc80007ffe1ff */
[----:B------:R-:W-:-:S04]  /*01f0*/  SEL R8, R6, R3, !P1 ;  /* 0x0000000306087207 */ /* 0x000fc80004800000 */
[----:B0-----:R-:W-:-:S04]  /*0200*/  ISETP.GE.AND P0, PT, R8, R13, PT ;  /* 0x0000000d0800720c */ /* 0x001fc80003f06270 */
[----:B------:R-:W-:-:S13]  /*0210*/  ISETP.LT.OR P0, PT, R9, RZ, P0 ;  /* 0x000000ff0900720c */ /* 0x000fda0000701670 */
[----:B------:R-:W-:Y:S05]  /*0220*/  @P0 EXIT ;  /* 0x000000000000094d */ /* 0x000fea0003800000 */
[----:B------:R-:W-:Y:S01]  /*0230*/  ISETP.GE.AND P2, PT, R0, RZ, PT ;  /* 0x000000ff0000720c */ /* 0x000fe20003f46270 */
[----:B------:R-:W0:Y:S01]  /*0240*/  LDC.64 R2, c[0x0][0x380] ;  /* 0x0000e000ff027b82 */ /* 0x000e220000000a00 */
[----:B------:R-:W-:Y:S01]  /*0250*/  IMAD.IADD R5, R4, 0x1, -R7 ;  /* 0x0000000104057824 */ /* 0x000fe200078e0a07 */
[-C--:B------:R-:W-:Y:S01]  /*0260*/  ISETP.GT.U32.AND P0, PT, R7, R4.reuse, PT ;  /* 0x000000040700720c */ /* 0x080fe20003f04070 */
[----:B------:R-:W1:Y:S03]  /*0270*/  LDCU.64 UR4, c[0x0][0x358] ;  /* 0x00006b00ff0477ac */ /* 0x000e660008000a00 */
[----:B------:R-:W-:Y:S02]  /*0280*/  SEL R5, R5, R4, !P0 ;  /* 0x0000000405057207 */ /* 0x000fe40004000000 */
[----:B------:R-:W2:Y:S04]  /*0290*/  LDC.64 R14, c[0x0][0x388] ;  /* 0x0000e200ff0e7b82 */ /* 0x000ea80000000a00 */
[----:B------:R-:W-:-:S04]  /*02a0*/  @!P2 IADD3 R5, PT, PT, -R5, RZ, RZ ;  /* 0x000000ff0505a210 */ /* 0x000fc80007ffe1ff */
[----:B------:R-:W-:-:S05]  /*02b0*/  SEL R5, R6, R5, !P1 ;  /* 0x0000000506057207 */ /* 0x000fca0004800000 */
[----:B------:R-:W-:-:S04]  /*02c0*/  IMAD R5, R5, R13, R8 ;  /* 0x0000000d05057224 */ /* 0x000fc800078e0208 */
        /* <DEDUP_REMOVED lines=8> */
[----:B--2---:R-:W-:-:S05]  /*0350*/  IMAD.WIDE R14, R0, 0x4, R14 ;  /* 0x00000004000e7825 */ /* 0x004fca00078e020e */
[----:B---3--:R-:W-:Y:S01]  /*0360*/  STG.E.128 desc[UR4][R14.64], R4 ;  /* 0x000000040e007986 */ /* 0x008fe2000c101d04 */
[----:B------:R-:W-:Y:S05]  /*0370*/  EXIT ;  /* 0x000000000000794d */ /* 0x000fea0003800000 */
.L_x_9:
        /* <DEDUP_REMOVED lines=16> */
.L_x_22:


//--------------------- .text._Z34mat_transpose_f32x4_col2row_kernelPfS_ii --------------------------
	.section	.text._Z34mat_transpose_f32x4_col2row_kernelPfS_ii,"ax",@progbits
	.align	128
        .global         _Z34mat_transpose_f32x4_col2row_kernelPfS_ii
        .type           _Z34mat_transpose_f32x4_col2row_kernelPfS_ii,@function
        .size           _Z34mat_transpose_f32x4_col2row_kernelPfS_ii,(.L_x_23 - _Z34mat_transpose_f32x4_col2row_kernelPfS_ii)
        .other          _Z34mat_transpose_f32x4_col2row_kernelPfS_ii,@"STO_CUDA_ENTRY STV_DEFAULT"
_Z34mat_transpose_f32x4_col2row_kernelPfS_ii:
.text._Z34mat_transpose_f32x4_col2row_kernelPfS_ii:
        /* <DEDUP_REMOVED lines=10> */
[----:B------:R-:W-:Y:S02]  /*00a0*/  SHF.L.U32 R0, R7, 0x2, RZ ;  /* 0x0000000207007819 */ /* 0x000fe400000006ff */
[----:B-1----:R-:W-:Y:S02]  /*00b0*/  IADD3 R2, PT, PT, R4, 0xffffffe, RZ ;  /* 0x0ffffffe04027810 */ /* 0x002fe40007ffe0ff */
[----:B------:R-:W-:-:S03]  /*00c0*/  IABS R4, R0 ;  /* 0x0000000000047213 */ /* 0x000fc60000000000 */
[----:B------:R1:W2:Y:S02]  /*00d0*/  F2I.FTZ.U32.TRUNC.NTZ R3, R2 ;  /* 0x0000000200037305 */ /* 0x0002a4000021f000 */
[----:B-1----:R-:W-:Y:S02]  /*00e0*/  IMAD.MOV.U32 R2, RZ, RZ, RZ ;  /* 0x000000ffff027224 */ /* 0x002fe400078e00ff */
[----:B--2---:R-:W-:-:S04]  /*00f0*/  IMAD.MOV R6, RZ, RZ, -R3 ;  /* 0x000000ffff067224 */ /* 0x004fc800078e0a03 */
[----:B------:R-:W-:-:S04]  /*0100*/  IMAD R11, R6, R5, RZ ;  /* 0x00000005060b7224 */ /* 0x000fc800078e02ff */
[----:B------:R-:W-:-:S06]  /*0110*/  IMAD.HI.U32 R3, R3, R11, R2 ;  /* 0x0000000b03037227 */ /* 0x000fcc00078e0002 */
[----:B------:R-:W-:-:S05]  /*0120*/  IMAD.HI.U32 R3, R3, R4, RZ ;  /* 0x0000000403037227 */ /* 0x000fca00078e00ff */
[----:B------:R-:W-:-:S05]  /*0130*/  IADD3 R2, PT, PT, -R3, RZ, RZ ;  /* 0x000000ff03027210 */ /* 0x000fca0007ffe1ff */
[----:B------:R-:W-:-:S05]  /*0140*/  IMAD R2, R5, R2, R4 ;  /* 0x0000000205027224 */ /* 0x000fca00078e0204 */
[----:B------:R-:W-:-:S13]  /*0150*/  ISETP.GT.U32.AND P2, PT, R5, R2, PT ;  /* 0x000000020500720c */ /* 0x000fda0003f44070 */
[----:B------:R-:W-:Y:S01]  /*0160*/  @!P2 IMAD.IADD R2, R2, 0x1, -R5 ;  /* 0x000000010202a824 */ /* 0x000fe200078e0a05 */
[----:B------:R-:W-:Y:S02]  /*0170*/  @!P2 IADD3 R3, PT, PT, R3, 0x1, RZ ;  /* 0x000000010303a810 */ /* 0x000fe40007ffe0ff */
[----:B------:R-:W-:Y:S02]  /*0180*/  ISETP.NE.AND P2, PT, R9, RZ, PT ;  /* 0x000000ff0900720c */ /* 0x000fe40003f45270 */
[----:B------:R-:W-:Y:S02]  /*0190*/  ISETP.GE.U32.AND P0, PT, R2, R5, PT ;  /* 0x000000050200720c */ /* 0x000fe40003f06070 */
[----:B------:R-:W-:-:S04]  /*01a0*/  LOP3.LUT R2, R0, R9, RZ, 0x3c, !PT ;  /* 0x0000000900027212 */ /* 0x000fc800078e3cff */
[----:B------:R-:W-:-:S07]  /*01b0*/  ISETP.GE.AND P1, PT, R2, RZ, PT ;  /* 0x000000ff0200720c */ /* 0x000fce0003f26270 */
[----:B------:R-:W-:-:S05]  /*01c0*/  @P0 VIADD R3, R3, 0x1 ;  /* 0x0000000103030836 */ /* 0x000fca0000000000 */
[----:B------:R-:W-:-:S05]  /*01d0*/  MOV R10, R3 ;  /* 0x00000003000a7202 */ /* 0x000fca0000000f00 */
[----:B------:R-:W-:Y:S01]  /*01e0*/  @!P1 IMAD.MOV R10, RZ, RZ, -R10 ;  /* 0x000000ffff0a9224 */ /* 0x000fe200078e0a0a */
[----:B------:R-:W-:-:S04]  /*01f0*/  @!P2 LOP3.LUT R10, RZ, R9, RZ, 0x33, !PT ;  /* 0x00000009ff0aa212 */ /* 0x000fc800078e33ff */
[----:B------:R-:W-:-:S05]  /*0200*/  IADD3 R2, PT, PT, -R10, RZ, RZ ;  /* 0x000000ff0a027210 */ /* 0x000fca0007ffe1ff */
[----:B------:R-:W-:-:S05]  /*0210*/  IMAD R13, R9, R2, R0 ;  /* 0x00000002090d7224 */ /* 0x000fca00078e0200 */
[----:B------:R-:W-:-:S04]  /*0220*/  IADD3 R0, PT, PT, R13, 0x3, RZ ;  /* 0x000000030d007810 */ /* 0x000fc80007ffe0ff */
[----:B------:R-:W-:-:S04]  /*0230*/  ISETP.GE.AND P0, PT, R0, R9, PT ;  /* 0x000000090000720c */ /* 0x000fc80003f06270 */
[----:B0-----:R-:W-:-:S13]  /*0240*/  ISETP.GE.OR P0, PT, R10, R15, P0 ;  /* 0x0000000f0a00720c */ /* 0x001fda0000706670 */
[----:B------:R-:W-:Y:S05]  /*0250*/  @P0 EXIT ;  /* 0x000000000000094d */ /* 0x000fea0003800000 */
[----:B------:R-:W0:Y:S01]  /*0260*/  LDC.64 R4, c[0x0][0x380] ;  /* 0x0000e000ff047b82 */ /* 0x000e220000000a00 */
[----:B------:R-:W1:Y:S07]  /*0270*/  LDCU.64 UR4, c[0x0][0x358] ;  /* 0x00006b00ff0477ac */ /* 0x000e6e0008000a00 */
[----:B------:R-:W2:Y:S01]  /*0280*/  LDC.64 R2, c[0x0][0x388] ;  /* 0x0000e200ff027b82 */ /* 0x000ea20000000a00 */
[----:B0-----:R-:W-:-:S06]  /*0290*/  IMAD.WIDE R4, R7, 0x10, R4 ;  /* 0x0000001007047825 */ /* 0x001fcc00078e0204 */
[----:B-1----:R-:W3:Y:S01]  /*02a0*/  LDG.E.128 R4, desc[UR4][R4.64] ;  /* 0x0000000404047981 */ /* 0x002ee2000c1e1d00 */
[----:B------:R-:W-:-:S05]  /*02b0*/  IMAD R0, R13, R15, R15 ;  /* 0x0000000f0d007224 */ /* 0x000fca00078e020f */
[--C-:B------:R-:W-:Y:S01]  /*02c0*/  IADD3 R9, PT, PT, R0, R13, R10.reuse ;  /* 0x0000000d00097210 */ /* 0x100fe20007ffe00a */
        /* <DEDUP_REMOVED lines=10> */
.L_x_10:
        /* <DEDUP_REMOVED lines=9> */
.L_x_23:


//--------------------- .text._Z32mat_transpose_f32_row2col_kernelPfS_ii --------------------------
	.section	.text._Z32mat_transpose_f32_row2col_kernelPfS_ii,"ax",@progbits
	.align	128
        .global         _Z32mat_transpose_f32_row2col_kernelPfS_ii
        .type           _Z32mat_transpose_f32_row2col_kernelPfS_ii,@function
        .size           _Z32mat_transpose_f32_row2col_kernelPfS_ii,(.L_x_24 - _Z32mat_transpose_f32_row2col_kernelPfS_ii)
        .other          _Z32mat_transpose_f32_row2col_kernelPfS_ii,@"STO_CUDA_ENTRY STV_DEFAULT"
_Z32mat_transpose_f32_row2col_kernelPfS_ii:
.text._Z32mat_transpose_f32_row2col_kernelPfS_ii:
[----:B------:R-:W-:Y:S01]  /*0000*/  LDC R1, c[0x0][0x37c] ;  /* 0x0000df00ff017b82 */ /* 0x000fe20000000800 */
[----:B------:R-:W0:Y:S07]  /*0010*/  S2R R0, SR_TID.X ;  /* 0x0000000000007919 */ /* 0x000e2e0000002100 */
[----:B------:R-:W0:Y:S08]  /*0020*/  S2UR UR4, SR_CTAID.X ;  /* 0x00000000000479c3 */ /* 0x000e300000002500 */
[----:B------:R-:W0:Y:S08]  /*0030*/  LDC R5, c[0x0][0x360] ;  /* 0x0000d800ff057b82 */ /* 0x000e300000000800 */
[----:B------:R-:W1:Y:S01]  /*0040*/  LDC.64 R2, c[0x0][0x390] ;  /* 0x0000e400ff027b82 */ /* 0x000e620000000a00 */
[----:B0-----:R-:W-:-:S02]  /*0050*/  IMAD R5, R5, UR4, R0 ;  /* 0x0000000405057c24 */ /* 0x001fc4000f8e0200 */
[----:B-1----:R-:W-:-:S05]  /*0060*/  IMAD R0, R3, R2, RZ ;  /* 0x0000000203007224 */ /* 0x002fca00078e02ff */
[----:B------:R-:W-:-:S13]  /*0070*/  ISETP.GE.AND P0, PT, R5, R0, PT ;  /* 0x000000000500720c */ /* 0x000fda0003f06270 */
[----:B------:R-:W-:Y:S05]  /*0080*/  @P0 EXIT ;  /* 0x000000000000094d */ /* 0x000fea0003800000 */
[----:B------:R-:W-:Y:S01]  /*0090*/  IABS R9, R2 ;  /* 0x0000000200097213 */ /* 0x000fe20000000000 */
[----:B------:R-:W0:Y:S03]  /*00a0*/  LDCU.64 UR4, c[0x0][0x358] ;  /* 0x00006b00ff0477ac */ /* 0x000e260008000a00 */
[----:B------:R-:W1:Y:S08]  /*00b0*/  I2F.RP R0, R9 ;  /* 0x0000000900007306 */ /* 0x000e700000209400 */
[----:B-1----:R-:W1:Y:S02]  /*00c0*/  MUFU.RCP R0, R0 ;  /* 0x0000000000007308 */ /* 0x002e640000001000 */
[----:B-1----:R-:W-:-:S06]  /*00d0*/  IADD3 R6, PT, PT, R0, 0xffffffe, RZ ;  /* 0x0ffffffe00067810 */ /* 0x002fcc0007ffe0ff */
[----:B------:R1:W2:Y:S02]  /*00e0*/  F2I.FTZ.U32.TRUNC.NTZ R7, R6 ;  /* 0x0000000600077305 */ /* 0x0002a4000021f000 */
[----:B-1----:R-:W-:Y:S02]  /*00f0*/  HFMA2 R6, -RZ, RZ, 0, 0 ;  /* 0x00000000ff067431 */ /* 0x002fe400000001ff */
[----:B--2---:R-:W-:-:S04]  /*0100*/  IMAD.MOV R4, RZ, RZ, -R7 ;  /* 0x000000ffff047224 */ /* 0x004fc800078e0a07 */
[----:B------:R-:W-:Y:S01]  /*0110*/  IMAD R11, R4, R9, RZ ;  /* 0x00000009040b7224 */ /* 0x000fe200078e02ff */
[----:B------:R-:W-:-:S03]  /*0120*/  IABS R4, R5 ;  /* 0x0000000500047213 */ /* 0x000fc60000000000 */
[----:B------:R-:W-:-:S06]  /*0130*/  IMAD.HI.U32 R7, R7, R11, R6 ;  /* 0x0000000b07077227 */ /* 0x000fcc00078e0006 */
[----:B------:R-:W-:-:S04]  /*0140*/  IMAD.HI.U32 R7, R7, R4, RZ ;  /* 0x0000000407077227 */ /* 0x000fc800078e00ff */
[----:B------:R-:W-:-:S04]  /*0150*/  IMAD.MOV R0, RZ, RZ, -R7 ;  /* 0x000000ffff007224 */ /* 0x000fc800078e0a07 */
[----:B------:R-:W-:-:S05]  /*0160*/  IMAD R0, R9, R0, R4 ;  /* 0x0000000009007224 */ /* 0x000fca00078e0204 */
[----:B------:R-:W-:-:S13]  /*0170*/  ISETP.GT.U32.AND P2, PT, R9, R0, PT ;  /* 0x000000000900720c */ /* 0x000fda0003f44070 */
[-C--:B------:R-:W-:Y:S01]  /*0180*/  @!P2 IADD3 R0, PT, PT, R0, -R9.reuse, RZ ;  /* 0x800000090000a210 */ /* 0x080fe20007ffe0ff */
[----:B------:R-:W-:Y:S01]  /*0190*/  @!P2 VIADD R7, R7, 0x1 ;  /* 0x000000010707a836 */ /* 0x000fe20000000000 */
[----:B------:R-:W-:Y:S02]  /*01a0*/  ISETP.NE.AND P2, PT, R2, RZ, PT ;  /* 0x000000ff0200720c */ /* 0x000fe40003f45270 */
[----:B------:R-:W-:Y:S02]  /*01b0*/  ISETP.GE.U32.AND P0, PT, R0, R9, PT ;  /* 0x000000090000720c */ /* 0x000fe40003f06070 */
[----:B------:R-:W-:-:S04]  /*01c0*/  LOP3.LUT R0, R5, R2, RZ, 0x3c, !PT ;  /* 0x0000000205007212 */ /* 0x000fc800078e3cff */
[----:B------:R-:W-:-:S07]  /*01d0*/  ISETP.GE.AND P1, PT, R0, RZ, PT ;  /* 0x000000ff0000720c */ /* 0x000fce0003f26270 */
[----:B------:R-:W-:-:S05]  /*01e0*/  @P0 IADD3 R7, PT, PT, R7, 0x1, RZ ;  /* 0x0000000107070810 */ /* 0x000fca0007ffe0ff */
[----:B------:R-:W-:Y:S02]  /*01f0*/  IMAD.MOV.U32 R0, RZ, RZ, R7 ;  /* 0x000000ffff007224 */ /* 0x000fe400078e0007 */
[----:B------:R-:W1:Y:S03]  /*0200*/  LDC.64 R6, c[0x0][0x380] ;  /* 0x0000e000ff067b82 */ /* 0x000e660000000a00 */
[----:B------:R-:W-:Y:S02]  /*0210*/  @!P1 IADD3 R0, PT, PT, -R0, RZ, RZ ;  /* 0x000000ff00009210 */ /* 0x000fe40007ffe1ff */
[----:B------:R-:W-:-:S04]  /*0220*/  @!P2 LOP3.LUT R0, RZ, R2, RZ, 0x33, !PT ;  /* 0x00000002ff00a212 */ /* 0x000fc800078e33ff */
[----:B------:R-:W-:-:S05]  /*0230*/  IADD3 R4, PT, PT, -R0, RZ, RZ ;  /* 0x000000ff00047210 */ /* 0x000fca0007ffe1ff */
[----:B------:R-:W-:-:S04]  /*0240*/  IMAD R2, R2, R4, R5 ;  /* 0x0000000402027224 */ /* 0x000fc800078e0205 */
[----:B------:R-:W-:-:S04]  /*0250*/  IMAD R3, R0, R3, R2 ;  /* 0x0000000300037224 */ /* 0x000fc800078e0202 */
[----:B-1----:R-:W-:Y:S02]  /*0260*/  IMAD.WIDE R2, R3, 0x4, R6 ;  /* 0x0000000403027825 */ /* 0x002fe400078e0206 */
[----:B------:R-:W1:Y:S04]  /*0270*/  LDC.64 R6, c[0x0][0x388] ;  /* 0x0000e200ff067b82 */ /* 0x000e680000000a00 */
[----:B0-----:R-:W2:Y:S01]  /*0280*/  LDG.E R3, desc[UR4][R2.64] ;  /* 0x0000000402037981 */ /* 0x001ea2000c1e1900 */
[----:B-1----:R-:W-:-:S05]  /*0290*/  IMAD.WIDE R4, R5, 0x4, R6 ;  /* 0x0000000405047825 */ /* 0x002fca00078e0206 */
[----:B--2---:R-:W-:Y:S01]  /*02a0*/  STG.E desc[UR4][R4.64], R3 ;  /* 0x0000000304007986 */ /* 0x004fe2000c101904 */
[----:B------:R-:W-:Y:S05]  /*02b0*/  EXIT ;  /* 0x000000000000794d */ /* 0x000fea0003800000 */
.L_x_11:
        /* <DEDUP_REMOVED lines=12> */
.L_x_24:


//--------------------- .text._Z32mat_transpose_f32_col2row_kernelPfS_ii --------------------------
	.section	.text._Z32mat_transpose_f32_col2row_kernelPfS_ii,"ax",@progbits
	.align	128
        .global         _Z32mat_transpose_f32_col2row_kernelPfS_ii
        .type           _Z32mat_transpose_f32_col2row_kernelPfS_ii,@function
        .size           _Z32mat_transpose_f32_col2row_kernelPfS_ii,(.L_x_25 - _Z32mat_transpose_f32_col2row_kernelPfS_ii)
        .other          _Z32mat_transpose_f32_col2row_kernelPfS_ii,@"STO_CUDA_ENTRY STV_DEFAULT"
_Z32mat_transpose_f32_col2row_kernelPfS_ii:
.text._Z32mat_transpose_f32_col2row_kernelPfS_ii:
        /* <DEDUP_REMOVED lines=9> */
[----:B------:R-:W0:Y:S01]  /*0090*/  LDC.64 R4, c[0x0][0x380] ;  /* 0x0000e000ff047b82 */ /* 0x000e220000000a00 */
[----:B------:R-:W1:Y:S01]  /*00a0*/  LDCU.64 UR4, c[0x0][0x358] ;  /* 0x00006b00ff0477ac */ /* 0x000e620008000a00 */
[----:B0-----:R-:W-:-:S05]  /*00b0*/  IMAD.WIDE R4, R0, 0x4, R4 ;  /* 0x0000000400047825 */ /* 0x001fca00078e0204 */
[----:B-1----:R0:W2:Y:S01]  /*00c0*/  LDG.E R9, desc[UR4][R4.64] ;  /* 0x0000000404097981 */ /* 0x0020a2000c1e1900 */
[----:B------:R-:W-:-:S04]  /*00d0*/  IABS R11, R3 ;  /* 0x00000003000b7213 */ /* 0x000fc80000000000 */
[----:B------:R-:W1:Y:S01]  /*00e0*/  I2F.RP R8, R11 ;  /* 0x0000000b00087306 */ /* 0x000e620000209400 */
[----:B0-----:R-:W-:-:S07]  /*00f0*/  IABS R4, R0 ;  /* 0x0000000000047213 */ /* 0x001fce0000000000 */
[----:B-1----:R-:W0:Y:S02]  /*0100*/  MUFU.RCP R8, R8 ;  /* 0x0000000800087308 */ /* 0x002e240000001000 */
[----:B0-----:R-:W-:-:S06]  /*0110*/  IADD3 R6, PT, PT, R8, 0xffffffe, RZ ;  /* 0x0ffffffe08067810 */ /* 0x001fcc0007ffe0ff */
[----:B------:R0:W1:Y:S02]  /*0120*/  F2I.FTZ.U32.TRUNC.NTZ R7, R6 ;  /* 0x0000000600077305 */ /* 0x000064000021f000 */
[----:B0-----:R-:W-:Y:S01]  /*0130*/  IMAD.MOV.U32 R6, RZ, RZ, RZ ;  /* 0x000000ffff067224 */ /* 0x001fe200078e00ff */
[----:B-1----:R-:W-:-:S05]  /*0140*/  IADD3 R10, PT, PT, RZ, -R7, RZ ;  /* 0x80000007ff0a7210 */ /* 0x002fca0007ffe0ff */
        /* <DEDUP_REMOVED lines=11> */
[----:B------:R-:W-:Y:S02]  /*0200*/  ISETP.GE.AND P1, PT, R4, RZ, PT ;  /* 0x000000ff0400720c */ /* 0x000fe40003f26270 */
[----:B------:R-:W0:Y:S05]  /*0210*/  LDC.64 R4, c[0x0][0x388] ;  /* 0x0000e200ff047b82 */ /* 0x000e2a0000000a00 */
[----:B------:R-:W-:-:S06]  /*0220*/  @P0 VIADD R7, R7, 0x1 ;  /* 0x0000000107070836 */ /* 0x000fcc0000000000 */
[----:B------:R-:W-:Y:S02]  /*0230*/  @!P1 IADD3 R7, PT, PT, -R7, RZ, RZ ;  /* 0x000000ff07079210 */ /* 0x000fe40007ffe1ff */
[----:B------:R-:W-:-:S05]  /*0240*/  @!P2 LOP3.LUT R7, RZ, R3, RZ, 0x33, !PT ;  /* 0x00000003ff07a212 */ /* 0x000fca00078e33ff */
[----:B------:R-:W-:-:S04]  /*0250*/  IMAD.MOV R6, RZ, RZ, -R7 ;  /* 0x000000ffff067224 */ /* 0x000fc800078e0a07 */
[----:B------:R-:W-:-:S04]  /*0260*/  IMAD R0, R3, R6, R0 ;  /* 0x0000000603007224 */ /* 0x000fc800078e0200 */
[----:B------:R-:W-:-:S04]  /*0270*/  IMAD R3, R0, R2, R7 ;  /* 0x0000000200037224 */ /* 0x000fc800078e0207 */
[----:B0-----:R-:W-:-:S05]  /*0280*/  IMAD.WIDE R2, R3, 0x4, R4 ;  /* 0x0000000403027825 */ /* 0x001fca00078e0204 */
[----:B--2---:R-:W-:Y:S01]  /*0290*/  STG.E desc[UR4][R2.64], R9 ;  /* 0x0000000902007986 */ /* 0x004fe2000c101904 */
[----:B------:R-:W-:Y:S05]  /*02a0*/  EXIT ;  /* 0x000000000000794d */ /* 0x000fea0003800000 */
.L_x_12:
        /* <DEDUP_REMOVED lines=13> */
.L_x_25:


//--------------------- .nv.shared._Z47mat_transpose_f32x4_shared_bcf_row2col2d_kernelPfS_ii --------------------------
	.section	.nv.shared._Z47mat_transpose_f32x4_shared_bcf_row2col2d_kernelPfS_ii,"aw",@nobits
	.sectionflags	@""
	.align	4
.nv.shared._Z47mat_transpose_f32x4_shared_bcf_row2col2d_kernelPfS_ii:
	.zero		5376


//--------------------- .nv.shared.reserved.0     --------------------------
	.section	.nv.shared.reserved.0,"aw",@nobits
	.weak		__nv_reservedSMEM_offset_0_alias
	.size		__nv_reservedSMEM_offset_0_alias, 0, 64
	.other		__nv_reservedSMEM_offset_0_alias,@"STO_CUDA_RESERVED_SHARED STV_DEFAULT"
__nv_reservedSMEM_offset_0_alias:
	.zero		0
	.zero		64


//--------------------- .nv.shared._Z47mat_transpose_f32x4_shared_bcf_col2row2d_kernelPfS_ii --------------------------
	.section	.nv.shared._Z47mat_transpose_f32x4_shared_bcf_col2row2d_kernelPfS_ii,"aw",@nobits
	.sectionflags	@""
	.align	4
.nv.shared._Z47mat_transpose_f32x4_shared_bcf_col2row2d_kernelPfS_ii:
	.zero		5184


//--------------------- .nv.shared._Z43mat_transpose_f32x4_shared_row2col2d_kernelPfS_ii --------------------------
	.section	.nv.shared._Z43mat_transpose_f32x4_shared_row2col2d_kernelPfS_ii,"aw",@nobits
	.sectionflags	@""
	.align	4
.nv.shared._Z43mat_transpose_f32x4_shared_row2col2d_kernelPfS_ii:
	.zero		5120


//--------------------- .nv.shared._Z43mat_transpose_f32x4_shared_col2row2d_kernelPfS_ii --------------------------
	.section	.nv.shared._Z43mat_transpose_f32x4_shared_col2row2d_kernelPfS_ii,"aw",@nobits
	.sectionflags	@""
	.align	4
.nv.shared._Z43mat_transpose_f32x4_shared_col2row2d_kernelPfS_ii:
	.zero		5120


//--------------------- .nv.constant0._Z47mat_transpose_f32x4_shared_bcf_row2col2d_kernelPfS_ii --------------------------
	.section	.nv.constant0._Z47mat_transpose_f32x4_shared_bcf_row2col2d_kernelPfS_ii,"a",@progbits
	.sectionflags	@""
	.align	4
.nv.constant0._Z47mat_transpose_f32x4_shared_bcf_row2col2d_kernelPfS_ii:
	.zero		920


//--------------------- .nv.constant0._Z47mat_transpose_f32x4_shared_bcf_col2row2d_kernelPfS_ii --------------------------
	.section	.nv.constant0._Z47mat_transpose_f32x4_shared_bcf_col2row2d_kernelPfS_ii,"a",@progbits
	.sectionflags	@""
	.align	4
.nv.constant0._Z47mat_transpose_f32x4_shared_bcf_col2row2d_kernelPfS_ii:
	.zero		920


//--------------------- .nv.constant0._Z43mat_transpose_f32x4_shared_row2col2d_kernelPfS_ii --------------------------
	.section	.nv.constant0._Z43mat_transpose_f32x4_shared_row2col2d_kernelPfS_ii,"a",@progbits
	.sectionflags	@""
	.align	4
.nv.constant0._Z43mat_transpose_f32x4_shared_row2col2d_kernelPfS_ii:
	.zero		920


//--------------------- .nv.constant0._Z43mat_transpose_f32x4_shared_col2row2d_kernelPfS_ii --------------------------
	.section	.nv.constant0._Z43mat_transpose_f32x4_shared_col2row2d_kernelPfS_ii,"a",@progbits
	.sectionflags	@""
	.align	4
.nv.constant0._Z43mat_transpose_f32x4_shared_col2row2d_kernelPfS_ii:
	.zero		920


//--------------------- .nv.constant0._Z36mat_transpose_f32x4_row2col2d_kernelPfS_ii --------------------------
	.section	.nv.constant0._Z36mat_transpose_f32x4_row2col2d_kernelPfS_ii,"a",@progbits
	.sectionflags	@""
	.align	4
.nv.constant0._Z36mat_transpose_f32x4_row2col2d_kernelPfS_ii:
	.zero		920


//--------------------- .nv.constant0._Z36mat_transpose_f32x4_col2row2d_kernelPfS_ii --------------------------
	.section	.nv.constant0._Z36mat_transpose_f32x4_col2row2d_kernelPfS_ii,"a",@progbits
	.sectionflags	@""
	.align	4
.nv.constant0._Z36mat_transpose_f32x4_col2row2d_kernelPfS_ii:
	.zero		920


//--------------------- .nv.constant0._Z34mat_transpose_f32_row2col2d_kernelPfS_ii --------------------------
	.section	.nv.constant0._Z34mat_transpose_f32_row2col2d_kernelPfS_ii,"a",@progbits
	.sectionflags	@""
	.align	4
.nv.constant0._Z34mat_transpose_f32_row2col2d_kernelPfS_ii:
	.zero		920


//--------------------- .nv.constant0._Z34mat_transpose_f32_col2row2d_kernelPfS_ii --------------------------
	.section	.nv.constant0._Z34mat_transpose_f32_col2row2d_kernelPfS_ii,"a",@progbits
	.sectionflags	@""
	.align	4
.nv.constant0._Z34mat_transpose_f32_col2row2d_kernelPfS_ii:
	.zero		920


//--------------------- .nv.constant0._Z35mat_transpose_f32_diagonal2d_kernelPfS_ii --------------------------
	.section	.nv.constant0._Z35mat_transpose_f32_diagonal2d_kernelPfS_ii,"a",@progbits
	.sectionflags	@""
	.align	4
.nv.constant0._Z35mat_transpose_f32_diagonal2d_kernelPfS_ii:
	.zero		920


//--------------------- .nv.constant0._Z34mat_transpose_f32x4_row2col_kernelPfS_ii --------------------------
	.section	.nv.constant0._Z34mat_transpose_f32x4_row2col_kernelPfS_ii,"a",@progbits
	.sectionflags	@""
	.align	4
.nv.constant0._Z34mat_transpose_f32x4_row2col_kernelPfS_ii:
	.zero		920


//--------------------- .nv.constant0._Z34mat_transpose_f32x4_col2row_kernelPfS_ii --------------------------
	.section	.nv.constant0._Z34mat_transpose_f32x4_col2row_kernelPfS_ii,"a",@progbits
	.sectionflags	@""
	.align	4
.nv.constant0._Z34mat_transpose_f32x4_col2row_kernelPfS_ii:
	.zero		920


//--------------------- .nv.constant0._Z32mat_transpose_f32_row2col_kernelPfS_ii --------------------------
	.section	.nv.constant0._Z32mat_transpose_f32_row2col_kernelPfS_ii,"a",@progbits
	.sectionflags	@""
	.align	4
.nv.constant0._Z32mat_transpose_f32_row2col_kernelPfS_ii:
	.zero		920


//--------------------- .nv.constant0._Z32mat_transpose_f32_col2row_kernelPfS_ii --------------------------
	.section	.nv.constant0._Z32mat_transpose_f32_col2row_kernelPfS_ii,"a",@progbits
	.sectionflags	@""
	.align	4
.nv.constant0._Z32mat_transpose_f32_col2row_kernelPfS_ii:
	.zero		920


//--------------------- SYMBOLS --------------------------

	.type		.nv.reservedSmem.offset0,@object
	.size		.nv.reservedSmem.offset0,0x4
	.type		.nv.reservedSmem.cap,@object
	.size		.nv.reservedSmem.cap,0x4
